	.target	sm_100a

	.elftype	@"ET_EXEC"


//--------------------- .note.nv.tkinfo           --------------------------
	.section	.note.nv.tkinfo,"",@"SHT_NOTE"
	.sectionflags	@"SHF_NOTE_NV_TKINFO"
	.tkinfo
        /*0018*/ 	.word	0x00000002
        /*0030*/ 	.string	""
        /*0030*/ 	.string	"ptxas"
        /*0030*/ 	.string	"Cuda compilation tools, release 13.0, V13.0.88"
        /*0030*/ 	.string	"Build cuda_13.0.r13.0/compiler.36424714_0"
        /*0030*/ 	.string	"-arch sm_100a -m 64 "



//--------------------- .note.nv.cuinfo           --------------------------
	.section	.note.nv.cuinfo,"",@"SHT_NOTE"
	.sectionflags	@"SHF_NOTE_NV_CUINFO"
        /*0018*/ 	.short	0x0002
        /*001a*/ 	.short	0x0064
        /*001c*/ 	.short	0x0082
	.zero		2


//--------------------- .nv.info                  --------------------------
	.section	.nv.info,"",@"SHT_CUDA_INFO"
	.align	4


	//----- nvinfo : EIATTR_REGCOUNT
	.align		4
        /*0000*/ 	.byte	0x04, 0x2f
        /*0002*/ 	.short	(.L_20 - .L_19)
	.align		4
.L_19:
        /*0004*/ 	.word	index@(_ZN7cutlass13device_kernelINS_4gemm6kernel13GemmUniversalIN4cute5tupleIJiiiiEEENS1_10collective13CollectiveMmaINS1_35MainloopSm100TmaUmmaWarpSpecializedILi14ELi2ELi2ENS5_IJNS4_1CILi1EEESB_SB_EEEEENS5_IJNSA_ILi128EEENSA_ILi256EEENSA_ILi32EEEEEENS_12float_e4m3_tENS5_IJlSB_lEEESI_SJ_NS4_8TiledMMAINS4_8MMA_AtomIJNS4_10MMA_TraitsINS4_19SM100_MMA_F8F6F4_SSEJSI_SI_fSE_SF_NS4_17integral_constantINS4_4UMMA5MajorELSQ_0EEESR_NSO_INSP_7ScaleInELSS_0EEEST_EEEEEENS4_6LayoutISC_NS5_IJNSA_ILi0EEESX_SX_EEEEENS5_IJNS4_10UnderscoreES10_S10_EEEEENS4_13SM90_TMA_LOADENS4_14ComposedLayoutINS4_7SwizzleILi1ELi4ELi3EEENS4_18smem_ptr_flag_bitsILi8EEENSW_INS5_IJNSA_ILi8EEESG_EEENS5_IJSG_SB_EEEEEEEvNS4_8identityES13_S1D_vS1E_EENS_8epilogue10collective18CollectiveEpilogueINS1G_23Sm100TmaWarpSpecializedILi4ELi2ELi64ELb0ELb0EEEJSH_NS5_IJNSW_ISE_SB_EENSW_INSA_ILi64EEESB_EEEEESI_SJ_SI_SJ_NS1G_6fusion15FusionCallbacksIS1K_NS1P_17LinearCombinationISI_fSI_fLNS_15FloatRoundStyleE2EEESH_S1O_JEEENS4_5SM1004TMEM4LOAD26SM100_TMEM_LOAD_32dp32b64xES13_NS14_INS15_ILi2ELi4ELi3EEES18_NSW_INS5_IJS19_S1M_EEENS5_IJS1M_SB_EEEEEEENS4_39AutoVectorizingCopyWithAssumedAlignmentILi128EEENS4_14SM90_TMA_STOREES23_S25_S25_EEEvvEEEEvNT_6ParamsE)
        /*0008*/ 	.word	0x000000e0


	//----- nvinfo : EIATTR_FRAME_SIZE
	.align		4
.L_20:
        /*000c*/ 	.byte	0x04, 0x11
        /*000e*/ 	.short	(.L_22 - .L_21)
	.align		4
.L_21:
        /*0010*/ 	.word	index@($__internal_2_$__cuda_sm10x_tcgen05_guardrail_trap_unallocated_columns_being_dealloced)
        /*0014*/ 	.word	0x00000000


	//----- nvinfo : EIATTR_FRAME_SIZE
	.align		4
.L_22:
        /*0018*/ 	.byte	0x04, 0x11
        /*001a*/ 	.short	(.L_24 - .L_23)
	.align		4
.L_23:
        /*001c*/ 	.word	index@($__internal_1_$__cuda_sm10x_tcgen05_guardrail_trap_phase_invalid_during_alloc)
        /*0020*/ 	.word	0x00000000


	//----- nvinfo : EIATTR_FRAME_SIZE
	.align		4
.L_24:
        /*0024*/ 	.byte	0x04, 0x11
        /*0026*/ 	.short	(.L_26 - .L_25)
	.align		4
.L_25:
        /*0028*/ 	.word	index@($__internal_0_$__cuda_sm10x_tcgen05_guardrail_trap_col_being_dealloced_not_returned_by_alloc)
        /*002c*/ 	.word	0x00000000


	//----- nvinfo : EIATTR_FRAME_SIZE
	.align		4
.L_26:
        /*0030*/ 	.byte	0x04, 0x11
        /*0032*/ 	.short	(.L_28 - .L_27)
	.align		4
.L_27:
        /*0034*/ 	.word	index@(_ZN7cutlass13device_kernelINS_4gemm6kernel13GemmUniversalIN4cute5tupleIJiiiiEEENS1_10collective13CollectiveMmaINS1_35MainloopSm100TmaUmmaWarpSpecializedILi14ELi2ELi2ENS5_IJNS4_1CILi1EEESB_SB_EEEEENS5_IJNSA_ILi128EEENSA_ILi256EEENSA_ILi32EEEEEENS_12float_e4m3_tENS5_IJlSB_lEEESI_SJ_NS4_8TiledMMAINS4_8MMA_AtomIJNS4_10MMA_TraitsINS4_19SM100_MMA_F8F6F4_SSEJSI_SI_fSE_SF_NS4_17integral_constantINS4_4UMMA5MajorELSQ_0EEESR_NSO_INSP_7ScaleInELSS_0EEEST_EEEEEENS4_6LayoutISC_NS5_IJNSA_ILi0EEESX_SX_EEEEENS5_IJNS4_10UnderscoreES10_S10_EEEEENS4_13SM90_TMA_LOADENS4_14ComposedLayoutINS4_7SwizzleILi1ELi4ELi3EEENS4_18smem_ptr_flag_bitsILi8EEENSW_INS5_IJNSA_ILi8EEESG_EEENS5_IJSG_SB_EEEEEEEvNS4_8identityES13_S1D_vS1E_EENS_8epilogue10collective18CollectiveEpilogueINS1G_23Sm100TmaWarpSpecializedILi4ELi2ELi64ELb0ELb0EEEJSH_NS5_IJNSW_ISE_SB_EENSW_INSA_ILi64EEESB_EEEEESI_SJ_SI_SJ_NS1G_6fusion15FusionCallbacksIS1K_NS1P_17LinearCombinationISI_fSI_fLNS_15FloatRoundStyleE2EEESH_S1O_JEEENS4_5SM1004TMEM4LOAD26SM100_TMEM_LOAD_32dp32b64xES13_NS14_INS15_ILi2ELi4ELi3EEES18_NSW_INS5_IJS19_S1M_EEENS5_IJS1M_SB_EEEEEEENS4_39AutoVectorizingCopyWithAssumedAlignmentILi128EEENS4_14SM90_TMA_STOREES23_S25_S25_EEEvvEEEEvNT_6ParamsE)
        /*0038*/ 	.word	0x00000000


	//----- nvinfo : EIATTR_MIN_STACK_SIZE
	.align		4
.L_28:
        /*003c*/ 	.byte	0x04, 0x12
        /*003e*/ 	.short	(.L_30 - .L_29)
	.align		4
.L_29:
        /*0040*/ 	.word	index@(_ZN7cutlass13device_kernelINS_4gemm6kernel13GemmUniversalIN4cute5tupleIJiiiiEEENS1_10collective13CollectiveMmaINS1_35MainloopSm100TmaUmmaWarpSpecializedILi14ELi2ELi2ENS5_IJNS4_1CILi1EEESB_SB_EEEEENS5_IJNSA_ILi128EEENSA_ILi256EEENSA_ILi32EEEEEENS_12float_e4m3_tENS5_IJlSB_lEEESI_SJ_NS4_8TiledMMAINS4_8MMA_AtomIJNS4_10MMA_TraitsINS4_19SM100_MMA_F8F6F4_SSEJSI_SI_fSE_SF_NS4_17integral_constantINS4_4UMMA5MajorELSQ_0EEESR_NSO_INSP_7ScaleInELSS_0EEEST_EEEEEENS4_6LayoutISC_NS5_IJNSA_ILi0EEESX_SX_EEEEENS5_IJNS4_10UnderscoreES10_S10_EEEEENS4_13SM90_TMA_LOADENS4_14ComposedLayoutINS4_7SwizzleILi1ELi4ELi3EEENS4_18smem_ptr_flag_bitsILi8EEENSW_INS5_IJNSA_ILi8EEESG_EEENS5_IJSG_SB_EEEEEEEvNS4_8identityES13_S1D_vS1E_EENS_8epilogue10collective18CollectiveEpilogueINS1G_23Sm100TmaWarpSpecializedILi4ELi2ELi64ELb0ELb0EEEJSH_NS5_IJNSW_ISE_SB_EENSW_INSA_ILi64EEESB_EEEEESI_SJ_SI_SJ_NS1G_6fusion15FusionCallbacksIS1K_NS1P_17LinearCombinationISI_fSI_fLNS_15FloatRoundStyleE2EEESH_S1O_JEEENS4_5SM1004TMEM4LOAD26SM100_TMEM_LOAD_32dp32b64xES13_NS14_INS15_ILi2ELi4ELi3EEES18_NSW_INS5_IJS19_S1M_EEENS5_IJS1M_SB_EEEEEEENS4_39AutoVectorizingCopyWithAssumedAlignmentILi128EEENS4_14SM90_TMA_STOREES23_S25_S25_EEEvvEEEEvNT_6ParamsE)
        /*0044*/ 	.word	0x00000000
.L_30:


//--------------------- .nv.compat                --------------------------
	.section	.nv.compat,"",@"SHT_CUDA_COMPAT_INFO"
	.align	4
        /*0000*/ 	.byte	0x02, 0x09, 0x01, 0x00, 0x02, 0x02, 0x02, 0x00, 0x02, 0x05, 0x05, 0x00, 0x03, 0x07, 0x01, 0x01
        /*0010*/ 	.byte	0x02, 0x03, 0x01, 0x00, 0x02, 0x06, 0x01, 0x00, 0x04, 0x0b, 0x08, 0x00, 0x09, 0x00, 0x00, 0x00
        /*0020*/ 	.byte	0x00, 0x00, 0x00, 0x00


//--------------------- .nv.info._ZN7cutlass13device_kernelINS_4gemm6kernel13GemmUniversalIN4cute5tupleIJiiiiEEENS1_10collective13CollectiveMmaINS1_35MainloopSm100TmaUmmaWarpSpecializedILi14ELi2ELi2ENS5_IJNS4_1CILi1EEESB_SB_EEEEENS5_IJNSA_ILi128EEENSA_ILi256EEENSA_ILi32EEEEEENS_12float_e4m3_tENS5_IJlSB_lEEESI_SJ_NS4_8TiledMMAINS4_8MMA_AtomIJNS4_10MMA_TraitsINS4_19SM100_MMA_F8F6F4_SSEJSI_SI_fSE_SF_NS4_17integral_constantINS4_4UMMA5MajorELSQ_0EEESR_NSO_INSP_7ScaleInELSS_0EEEST_EEEEEENS4_6LayoutISC_NS5_IJNSA_ILi0EEESX_SX_EEEEENS5_IJNS4_10UnderscoreES10_S10_EEEEENS4_13SM90_TMA_LOADENS4_14ComposedLayoutINS4_7SwizzleILi1ELi4ELi3EEENS4_18smem_ptr_flag_bitsILi8EEENSW_INS5_IJNSA_ILi8EEESG_EEENS5_IJSG_SB_EEEEEEEvNS4_8identityES13_S1D_vS1E_EENS_8epilogue10collective18CollectiveEpilogueINS1G_23Sm100TmaWarpSpecializedILi4ELi2ELi64ELb0ELb0EEEJSH_NS5_IJNSW_ISE_SB_EENSW_INSA_ILi64EEESB_EEEEESI_SJ_SI_SJ_NS1G_6fusion15FusionCallbacksIS1K_NS1P_17LinearCombinationISI_fSI_fLNS_15FloatRoundStyleE2EEESH_S1O_JEEENS4_5SM1004TMEM4LOAD26SM100_TMEM_LOAD_32dp32b64xES13_NS14_INS15_ILi2ELi4ELi3EEES18_NSW_INS5_IJS19_S1M_EEENS5_IJS1M_SB_EEEEEEENS4_39AutoVectorizingCopyWithAssumedAlignmentILi128EEENS4_14SM90_TMA_STOREES23_S25_S25_EEEvvEEEEvNT_6ParamsE --------------------------
	.section	.nv.info._ZN7cutlass13device_kernelINS_4gemm6kernel13GemmUniversalIN4cute5tupleIJiiiiEEENS1_10collective13CollectiveMmaINS1_35MainloopSm100TmaUmmaWarpSpecializedILi14ELi2ELi2ENS5_IJNS4_1CILi1EEESB_SB_EEEEENS5_IJNSA_ILi128EEENSA_ILi256EEENSA_ILi32EEEEEENS_12float_e4m3_tENS5_IJlSB_lEEESI_SJ_NS4_8TiledMMAINS4_8MMA_AtomIJNS4_10MMA_TraitsINS4_19SM100_MMA_F8F6F4_SSEJSI_SI_fSE_SF_NS4_17integral_constantINS4_4UMMA5MajorELSQ_0EEESR_NSO_INSP_7ScaleInELSS_0EEEST_EEEEEENS4_6LayoutISC_NS5_IJNSA_ILi0EEESX_SX_EEEEENS5_IJNS4_10UnderscoreES10_S10_EEEEENS4_13SM90_TMA_LOADENS4_14ComposedLayoutINS4_7SwizzleILi1ELi4ELi3EEENS4_18smem_ptr_flag_bitsILi8EEENSW_INS5_IJNSA_ILi8EEESG_EEENS5_IJSG_SB_EEEEEEEvNS4_8identityES13_S1D_vS1E_EENS_8epilogue10collective18CollectiveEpilogueINS1G_23Sm100TmaWarpSpecializedILi4ELi2ELi64ELb0ELb0EEEJSH_NS5_IJNSW_ISE_SB_EENSW_INSA_ILi64EEESB_EEEEESI_SJ_SI_SJ_NS1G_6fusion15FusionCallbacksIS1K_NS1P_17LinearCombinationISI_fSI_fLNS_15FloatRoundStyleE2EEESH_S1O_JEEENS4_5SM1004TMEM4LOAD26SM100_TMEM_LOAD_32dp32b64xES13_NS14_INS15_ILi2ELi4ELi3EEES18_NSW_INS5_IJS19_S1M_EEENS5_IJS1M_SB_EEEEEEENS4_39AutoVectorizingCopyWithAssumedAlignmentILi128EEENS4_14SM90_TMA_STOREES23_S25_S25_EEEvvEEEEvNT_6ParamsE,"",@"SHT_CUDA_INFO"
	.sectionflags	@""
	.align	4


	//----- nvinfo : EIATTR_CUDA_API_VERSION
	.align		4
        /*0000*/ 	.byte	0x04, 0x37
        /*0002*/ 	.short	(.L_32 - .L_31)
.L_31:
        /*0004*/ 	.word	0x00000082


	//----- nvinfo : EIATTR_KPARAM_INFO
	.align		4
.L_32:
        /*0008*/ 	.byte	0x04, 0x17
        /*000a*/ 	.short	(.L_34 - .L_33)
.L_33:
        /*000c*/ 	.word	0x00000000
        /*0010*/ 	.short	0x0000
        /*0012*/ 	.short	0x0000
        /*0014*/ 	.byte	0x00, 0xf0, 0x01, 0x20


	//----- nvinfo : EIATTR_AT_ENTRY_FRAGMENTS
	.align		4
.L_34:
        /*0018*/ 	.byte	0x04, 0x4f
        /*001a*/ 	.short	(.L_36 - .L_35)


	//   ....[0]....
.L_35:
        /*001c*/ 	.word	0x00000006


	//----- nvinfo : EIATTR_RESERVED_SMEM_USED
	.align		4
.L_36:
        /*0020*/ 	.byte	0x01, 0x41
	.zero		2


	//----- nvinfo : EIATTR_SPARSE_MMA_MASK
	.align		4
        /*0024*/ 	.byte	0x03, 0x50
        /*0026*/ 	.short	0x0000


	//----- nvinfo : EIATTR_TCGEN05_1CTA_USED
	.align		4
        /*0028*/ 	.byte	0x01, 0x51
	.zero		2


	//----- nvinfo : EIATTR_MAXREG_COUNT
	.align		4
        /*002c*/ 	.byte	0x03, 0x1b
        /*002e*/ 	.short	0x00ff


	//----- nvinfo : EIATTR_NUM_BARRIERS
	.align		4
        /*0030*/ 	.byte	0x02, 0x4c
        /*0032*/ 	.byte	0x07
	.zero		1


	//----- nvinfo : EIATTR_EXTERNS
	.align		4
        /*0034*/ 	.byte	0x04, 0x0f
        /*0036*/ 	.short	(.L_38 - .L_37)


	//   ....[0]....
	.align		4
.L_37:
        /*0038*/ 	.word	index@(__assertfail)


	//----- nvinfo : EIATTR_MERCURY_ISA_VERSION
	.align		4
.L_38:
        /*003c*/ 	.byte	0x03, 0x5f
        /*003e*/ 	.short	0x0101


	//----- nvinfo : EIATTR_INT_WARP_WIDE_INSTR_OFFSETS
	.align		4
        /*0040*/ 	.byte	0x04, 0x31
        /*0042*/ 	.short	(.L_40 - .L_39)


	//   ....[0]....
.L_39:
        /*0044*/ 	.word	0x00001f10


	//   ....[1]....
        /*0048*/ 	.word	0x00003c90


	//   ....[2]....
        /*004c*/ 	.word	0x00003cb0


	//   ....[3]....
        /*0050*/ 	.word	0x00003ce0


	//   ....[4]....
        /*0054*/ 	.word	0x00004620


	//   ....[5]....
        /*0058*/ 	.word	0x00004690


	//   ....[6]....
        /*005c*/ 	.word	0x00004770


	//   ....[7]....
        /*0060*/ 	.word	0x000047f0


	//   ....[8]....
        /*0064*/ 	.word	0x00004900


	//   ....[9]....
        /*0068*/ 	.word	0x00004990


	//   ....[10]....
        /*006c*/ 	.word	0x00004b70


	//   ....[11]....
        /*0070*/ 	.word	0x00004cd0


	//----- nvinfo : EIATTR_COOP_GROUP_MASK_REGIDS
	.align		4
.L_40:
        /*0074*/ 	.byte	0x04, 0x29
        /*0076*/ 	.short	(.L_42 - .L_41)


	//   ....[0]....
.L_41:
        /*0078*/ 	.word	0xffffffff


	//   ....[1]....
        /*007c*/ 	.word	0xffffffff


	//   ....[2]....
        /*0080*/ 	.word	0xffffffff


	//   ....[3]....
        /*0084*/ 	.word	0xffffffff


	//   ....[4]....
        /*0088*/ 	.word	0xffffffff


	//   ....[5]....
        /*008c*/ 	.word	0xffffffff


	//   ....[6]....
        /*0090*/ 	.word	0xffffffff


	//   ....[7]....
        /*0094*/ 	.word	0xffffffff


	//   ....[8]....
        /*0098*/ 	.word	0xffffffff


	//   ....[9]....
        /*009c*/ 	.word	0xffffffff


	//   ....[10]....
        /*00a0*/ 	.word	0xffffffff


	//   ....[11]....
        /*00a4*/ 	.word	0xffffffff


	//   ....[12]....
        /*00a8*/ 	.word	0xffffffff


	//----- nvinfo : EIATTR_COOP_GROUP_INSTR_OFFSETS
	.align		4
.L_42:
        /*00ac*/ 	.byte	0x04, 0x28
        /*00ae*/ 	.short	(.L_44 - .L_43)


	//   ....[0]....
.L_43:
        /*00b0*/ 	.word	0x00000090


	//   ....[1]....
        /*00b4*/ 	.word	0x000004d0


	//   ....[2]....
        /*00b8*/ 	.word	0x000007b0


	//   ....[3]....
        /*00bc*/ 	.word	0x00000950


	//   ....[4]....
        /*00c0*/ 	.word	0x00000a50


	//   ....[5]....
        /*00c4*/ 	.word	0x00000bc0


	//   ....[6]....
        /*00c8*/ 	.word	0x00000d20


	//   ....[7]....
        /*00cc*/ 	.word	0x00001df0


	//   ....[8]....
        /*00d0*/ 	.word	0x00003170


	//   ....[9]....
        /*00d4*/ 	.word	0x00003380


	//   ....[10]....
        /*00d8*/ 	.word	0x000033b0


	//   ....[11]....
        /*00dc*/ 	.word	0x00003b70


	//   ....[12]....
        /*00e0*/ 	.word	0x00003da0


	//----- nvinfo : EIATTR_VRC_CTA_INIT_COUNT
	.align		4
.L_44:
        /*00e4*/ 	.byte	0x02, 0x4a
        /*00e6*/ 	.byte	0x80
	.zero		1


	//----- nvinfo : EIATTR_SYSCALL_OFFSETS
	.align		4
        /*00e8*/ 	.byte	0x04, 0x46
        /*00ea*/ 	.short	(.L_46 - .L_45)


	//   ....[0]....
.L_45:
        /*00ec*/ 	.word	0x00005740


	//   ....[1]....
        /*00f0*/ 	.word	0x00005880


	//   ....[2]....
        /*00f4*/ 	.word	0x000060e0


	//   ....[3]....
        /*00f8*/ 	.word	0x00007700


	//   ....[4]....
        /*00fc*/ 	.word	0x00008cb0


	//   ....[5]....
        /*0100*/ 	.word	0x0000a280


	//----- nvinfo : EIATTR_MBARRIER_INSTR_OFFSETS
	.align		4
.L_46:
        /*0104*/ 	.byte	0x04, 0x39
        /*0106*/ 	.short	(.L_48 - .L_47)


	//   ....[0]....
.L_47:
        /*0108*/ 	.word	0x000005d0
        /*010c*/ 	.word	0x000000ff
        /*0110*/ 	.word	0x00000000
        /*0114*/ 	.short	0x0100
        /*0116*/ 	.byte	0x05
	.zero		1


	//   ....[1]....
        /*0118*/ 	.word	0x000005e0
        /*011c*/ 	.word	0x000000ff
        /*0120*/ 	.word	0x00000070
        /*0124*/ 	.short	0x0100
        /*0126*/ 	.byte	0x05
	.zero		1


	//   ....[2]....
        /*0128*/ 	.word	0x000005f0
        /*012c*/ 	.word	0x000000ff
        /*0130*/ 	.word	0x00000008
        /*0134*/ 	.short	0x0100
        /*0136*/ 	.byte	0x05
	.zero		1


	//   ....[3]....
        /*0138*/ 	.word	0x00000600
        /*013c*/ 	.word	0x000000ff
        /*0140*/ 	.word	0x00000078
        /*0144*/ 	.short	0x0100
        /*0146*/ 	.byte	0x05
	.zero		1


	//   ....[4]....
        /*0148*/ 	.word	0x00000610
        /*014c*/ 	.word	0x000000ff
        /*0150*/ 	.word	0x00000010
        /*0154*/ 	.short	0x0100
        /*0156*/ 	.byte	0x05
	.zero		1


	//   ....[5]....
        /*0158*/ 	.word	0x00000620
        /*015c*/ 	.word	0x000000ff
        /*0160*/ 	.word	0x00000080
        /*0164*/ 	.short	0x0100
        /*0166*/ 	.byte	0x05
	.zero		1


	//   ....[6]....
        /*0168*/ 	.word	0x00000630
        /*016c*/ 	.word	0x000000ff
        /*0170*/ 	.word	0x00000018
        /*0174*/ 	.short	0x0100
        /*0176*/ 	.byte	0x05
	.zero		1


	//   ....[7]....
        /*0178*/ 	.word	0x00000640
        /*017c*/ 	.word	0x000000ff
        /*0180*/ 	.word	0x00000088
        /*0184*/ 	.short	0x0100
        /*0186*/ 	.byte	0x05
	.zero		1


	//   ....[8]....
        /*0188*/ 	.word	0x00000650
        /*018c*/ 	.word	0x000000ff
        /*0190*/ 	.word	0x00000020
        /*0194*/ 	.short	0x0100
        /*0196*/ 	.byte	0x05
	.zero		1


	//   ....[9]....
        /*0198*/ 	.word	0x00000660
        /*019c*/ 	.word	0x000000ff
        /*01a0*/ 	.word	0x00000090
        /*01a4*/ 	.short	0x0100
        /*01a6*/ 	.byte	0x05
	.zero		1


	//   ....[10]....
        /*01a8*/ 	.word	0x00000670
        /*01ac*/ 	.word	0x000000ff
        /*01b0*/ 	.word	0x00000028
        /*01b4*/ 	.short	0x0100
        /*01b6*/ 	.byte	0x05
	.zero		1


	//   ....[11]....
        /*01b8*/ 	.word	0x00000680
        /*01bc*/ 	.word	0x000000ff
        /*01c0*/ 	.word	0x00000098
        /*01c4*/ 	.short	0x0100
        /*01c6*/ 	.byte	0x05
	.zero		1


	//   ....[12]....
        /*01c8*/ 	.word	0x00000690
        /*01cc*/ 	.word	0x000000ff
        /*01d0*/ 	.word	0x00000030
        /*01d4*/ 	.short	0x0100
        /*01d6*/ 	.byte	0x05
	.zero		1


	//   ....[13]....
        /*01d8*/ 	.word	0x000006a0
        /*01dc*/ 	.word	0x000000ff
        /*01e0*/ 	.word	0x000000a0
        /*01e4*/ 	.short	0x0100
        /*01e6*/ 	.byte	0x05
	.zero		1


	//   ....[14]....
        /*01e8*/ 	.word	0x000006b0
        /*01ec*/ 	.word	0x000000ff
        /*01f0*/ 	.word	0x00000038
        /*01f4*/ 	.short	0x0100
        /*01f6*/ 	.byte	0x05
	.zero		1


	//   ....[15]....
        /*01f8*/ 	.word	0x000006c0
        /*01fc*/ 	.word	0x000000ff
        /*0200*/ 	.word	0x000000a8
        /*0204*/ 	.short	0x0100
        /*0206*/ 	.byte	0x05
	.zero		1


	//   ....[16]....
        /*0208*/ 	.word	0x000006d0
        /*020c*/ 	.word	0x000000ff
        /*0210*/ 	.word	0x00000040
        /*0214*/ 	.short	0x0100
        /*0216*/ 	.byte	0x05
	.zero		1


	//   ....[17]....
        /*0218*/ 	.word	0x000006e0
        /*021c*/ 	.word	0x000000ff
        /*0220*/ 	.word	0x000000b0
        /*0224*/ 	.short	0x0100
        /*0226*/ 	.byte	0x05
	.zero		1


	//   ....[18]....
        /*0228*/ 	.word	0x000006f0
        /*022c*/ 	.word	0x000000ff
        /*0230*/ 	.word	0x00000048
        /*0234*/ 	.short	0x0100
        /*0236*/ 	.byte	0x05
	.zero		1


	//   ....[19]....
        /*0238*/ 	.word	0x00000700
        /*023c*/ 	.word	0x000000ff
        /*0240*/ 	.word	0x000000b8
        /*0244*/ 	.short	0x0100
        /*0246*/ 	.byte	0x05
	.zero		1


	//   ....[20]....
        /*0248*/ 	.word	0x00000710
        /*024c*/ 	.word	0x000000ff
        /*0250*/ 	.word	0x00000050
        /*0254*/ 	.short	0x0100
        /*0256*/ 	.byte	0x05
	.zero		1


	//   ....[21]....
        /*0258*/ 	.word	0x00000720
        /*025c*/ 	.word	0x000000ff
        /*0260*/ 	.word	0x000000c0
        /*0264*/ 	.short	0x0100
        /*0266*/ 	.byte	0x05
	.zero		1


	//   ....[22]....
        /*0268*/ 	.word	0x00000730
        /*026c*/ 	.word	0x000000ff
        /*0270*/ 	.word	0x00000058
        /*0274*/ 	.short	0x0100
        /*0276*/ 	.byte	0x05
	.zero		1


	//   ....[23]....
        /*0278*/ 	.word	0x00000740
        /*027c*/ 	.word	0x000000ff
        /*0280*/ 	.word	0x000000c8
        /*0284*/ 	.short	0x0100
        /*0286*/ 	.byte	0x05
	.zero		1


	//   ....[24]....
        /*0288*/ 	.word	0x00000750
        /*028c*/ 	.word	0x000000ff
        /*0290*/ 	.word	0x00000060
        /*0294*/ 	.short	0x0100
        /*0296*/ 	.byte	0x05
	.zero		1


	//   ....[25]....
        /*0298*/ 	.word	0x00000760
        /*029c*/ 	.word	0x000000ff
        /*02a0*/ 	.word	0x000000d0
        /*02a4*/ 	.short	0x0100
        /*02a6*/ 	.byte	0x05
	.zero		1


	//   ....[26]....
        /*02a8*/ 	.word	0x00000770
        /*02ac*/ 	.word	0x000000ff
        /*02b0*/ 	.word	0x00000068
        /*02b4*/ 	.short	0x0100
        /*02b6*/ 	.byte	0x05
	.zero		1


	//   ....[27]....
        /*02b8*/ 	.word	0x00000780
        /*02bc*/ 	.word	0x000000ff
        /*02c0*/ 	.word	0x000000d8
        /*02c4*/ 	.short	0x0100
        /*02c6*/ 	.byte	0x05
	.zero		1


	//   ....[28]....
        /*02c8*/ 	.word	0x000008c0
        /*02cc*/ 	.word	0x000000ff
        /*02d0*/ 	.word	0x000000e0
        /*02d4*/ 	.short	0x0100
        /*02d6*/ 	.byte	0x07
	.zero		1


	//   ....[29]....
        /*02d8*/ 	.word	0x000008d0
        /*02dc*/ 	.word	0x000000ff
        /*02e0*/ 	.word	0x00000100
        /*02e4*/ 	.short	0x0100
        /*02e6*/ 	.byte	0x07
	.zero		1


	//   ....[30]....
        /*02e8*/ 	.word	0x000008e0
        /*02ec*/ 	.word	0x000000ff
        /*02f0*/ 	.word	0x000000e8
        /*02f4*/ 	.short	0x0100
        /*02f6*/ 	.byte	0x07
	.zero		1


	//   ....[31]....
        /*02f8*/ 	.word	0x000008f0
        /*02fc*/ 	.word	0x000000ff
        /*0300*/ 	.word	0x00000108
        /*0304*/ 	.short	0x0100
        /*0306*/ 	.byte	0x07
	.zero		1


	//   ....[32]....
        /*0308*/ 	.word	0x00000900
        /*030c*/ 	.word	0x000000ff
        /*0310*/ 	.word	0x000000f0
        /*0314*/ 	.short	0x0100
        /*0316*/ 	.byte	0x07
	.zero		1


	//   ....[33]....
        /*0318*/ 	.word	0x00000910
        /*031c*/ 	.word	0x000000ff
        /*0320*/ 	.word	0x00000110
        /*0324*/ 	.short	0x0100
        /*0326*/ 	.byte	0x07
	.zero		1


	//   ....[34]....
        /*0328*/ 	.word	0x00000920
        /*032c*/ 	.word	0x000000ff
        /*0330*/ 	.word	0x000000f8
        /*0334*/ 	.short	0x0100
        /*0336*/ 	.byte	0x07
	.zero		1


	//   ....[35]....
        /*0338*/ 	.word	0x00000930
        /*033c*/ 	.word	0x000000ff
        /*0340*/ 	.word	0x00000118
        /*0344*/ 	.short	0x0100
        /*0346*/ 	.byte	0x07
	.zero		1


	//   ....[36]....
        /*0348*/ 	.word	0x00000a20
        /*034c*/ 	.word	0x000000ff
        /*0350*/ 	.word	0x00000120
        /*0354*/ 	.short	0x0100
        /*0356*/ 	.byte	0x05
	.zero		1


	//   ....[37]....
        /*0358*/ 	.word	0x00000a30
        /*035c*/ 	.word	0x000000ff
        /*0360*/ 	.word	0x00000128
        /*0364*/ 	.short	0x0100
        /*0366*/ 	.byte	0x05
	.zero		1


	//   ....[38]....
        /*0368*/ 	.word	0x00000b70
        /*036c*/ 	.word	0x000000ff
        /*0370*/ 	.word	0x00000130
        /*0374*/ 	.short	0x0100
        /*0376*/ 	.byte	0x05
	.zero		1


	//   ....[39]....
        /*0378*/ 	.word	0x00000b80
        /*037c*/ 	.word	0x000000ff
        /*0380*/ 	.word	0x00000140
        /*0384*/ 	.short	0x0100
        /*0386*/ 	.byte	0x05
	.zero		1


	//   ....[40]....
        /*0388*/ 	.word	0x00000b90
        /*038c*/ 	.word	0x000000ff
        /*0390*/ 	.word	0x00000138
        /*0394*/ 	.short	0x0100
        /*0396*/ 	.byte	0x05
	.zero		1


	//   ....[41]....
        /*0398*/ 	.word	0x00000ba0
        /*039c*/ 	.word	0x000000ff
        /*03a0*/ 	.word	0x00000148
        /*03a4*/ 	.short	0x0100
        /*03a6*/ 	.byte	0x05
	.zero		1


	//   ....[42]....
        /*03a8*/ 	.word	0x00000cd0
        /*03ac*/ 	.word	0x000000ff
        /*03b0*/ 	.word	0x00000150
        /*03b4*/ 	.short	0x0100
        /*03b6*/ 	.byte	0x07
	.zero		1


	//   ....[43]....
        /*03b8*/ 	.word	0x00000ce0
        /*03bc*/ 	.word	0x000000ff
        /*03c0*/ 	.word	0x00000160
        /*03c4*/ 	.short	0x0100
        /*03c6*/ 	.byte	0x07
	.zero		1


	//   ....[44]....
        /*03c8*/ 	.word	0x00000cf0
        /*03cc*/ 	.word	0x000000ff
        /*03d0*/ 	.word	0x00000158
        /*03d4*/ 	.short	0x0100
        /*03d6*/ 	.byte	0x07
	.zero		1


	//   ....[45]....
        /*03d8*/ 	.word	0x00000d00
        /*03dc*/ 	.word	0x000000ff
        /*03e0*/ 	.word	0x00000168
        /*03e4*/ 	.short	0x0100
        /*03e6*/ 	.byte	0x07
	.zero		1


	//   ....[46]....
        /*03e8*/ 	.word	0x00000df0
        /*03ec*/ 	.word	0x000000ff
        /*03f0*/ 	.word	0x00000170
        /*03f4*/ 	.short	0x0100
        /*03f6*/ 	.byte	0x05
	.zero		1


	//   ....[47]....
        /*03f8*/ 	.word	0x00000e00
        /*03fc*/ 	.word	0x000000ff
        /*0400*/ 	.word	0x00000180
        /*0404*/ 	.short	0x0100
        /*0406*/ 	.byte	0x05
	.zero		1


	//   ....[48]....
        /*0408*/ 	.word	0x00000e10
        /*040c*/ 	.word	0x000000ff
        /*0410*/ 	.word	0x00000178
        /*0414*/ 	.short	0x0100
        /*0416*/ 	.byte	0x05
	.zero		1


	//   ....[49]....
        /*0418*/ 	.word	0x00000e20
        /*041c*/ 	.word	0x000000ff
        /*0420*/ 	.word	0x00000188
        /*0424*/ 	.short	0x0100
        /*0426*/ 	.byte	0x05
	.zero		1


	//   ....[50]....
        /*0428*/ 	.word	0x000016f0
        /*042c*/ 	.word	0x00000003
        /*0430*/ 	.word	0x00000180
        /*0434*/ 	.short	0x010a
        /*0436*/ 	.byte	0xff
	.zero		1


	//   ....[51]....
        /*0438*/ 	.word	0x00001720
        /*043c*/ 	.word	0x00000003
        /*0440*/ 	.word	0x00000170
        /*0444*/ 	.short	0x0101
        /*0446*/ 	.byte	0xff
	.zero		1


	//   ....[52]....
        /*0448*/ 	.word	0x000017f0
        /*044c*/ 	.word	0x000000ff
        /*0450*/ 	.word	0x00000070
        /*0454*/ 	.short	0x010a
        /*0456*/ 	.byte	0x08
	.zero		1


	//   ....[53]....
        /*0458*/ 	.word	0x00001890
        /*045c*/ 	.word	0x000000ff
        /*0460*/ 	.word	0x00000070
        /*0464*/ 	.short	0x010a
        /*0466*/ 	.byte	0x21
	.zero		1


	//   ....[54]....
        /*0468*/ 	.word	0x000019e0
        /*046c*/ 	.word	0x000000ff
        /*0470*/ 	.word	0x00000070
        /*0474*/ 	.short	0x010a
        /*0476*/ 	.byte	0x08
	.zero		1


	//   ....[55]....
        /*0478*/ 	.word	0x00001af0
        /*047c*/ 	.word	0x000000ff
        /*0480*/ 	.word	0x00000128
        /*0484*/ 	.short	0x0101
        /*0486*/ 	.byte	0x04
	.zero		1


	//   ....[56]....
        /*0488*/ 	.word	0x00001b10
        /*048c*/ 	.word	0x000000ff
        /*0490*/ 	.word	0x00000070
        /*0494*/ 	.short	0x010a
        /*0496*/ 	.byte	0x08
	.zero		1


	//   ....[57]....
        /*0498*/ 	.word	0x00001b90
        /*049c*/ 	.word	0x000000ff
        /*04a0*/ 	.word	0x00000070
        /*04a4*/ 	.short	0x010a
        /*04a6*/ 	.byte	0x11
	.zero		1


	//   ....[58]....
        /*04a8*/ 	.word	0x00001ce0
        /*04ac*/ 	.word	0x000000ff
        /*04b0*/ 	.word	0x00000070
        /*04b4*/ 	.short	0x010a
        /*04b6*/ 	.byte	0x08
	.zero		1


	//   ....[59]....
        /*04b8*/ 	.word	0x00001e20
        /*04bc*/ 	.word	0x00000002
        /*04c0*/ 	.word	0x00000130
        /*04c4*/ 	.short	0x010a
        /*04c6*/ 	.byte	0xff
	.zero		1


	//   ....[60]....
        /*04c8*/ 	.word	0x00001ee0
        /*04cc*/ 	.word	0x00000002
        /*04d0*/ 	.word	0x00000000
        /*04d4*/ 	.short	0x0101
        /*04d6*/ 	.byte	0xff
	.zero		1


	//   ....[61]....
        /*04d8*/ 	.word	0x00002440
        /*04dc*/ 	.word	0x000000ff
        /*04e0*/ 	.word	0x00000000
        /*04e4*/ 	.short	0x010a
        /*04e6*/ 	.byte	0x05
	.zero		1


	//   ....[62]....
        /*04e8*/ 	.word	0x000024d0
        /*04ec*/ 	.word	0x000000ff
        /*04f0*/ 	.word	0x00000000
        /*04f4*/ 	.short	0x010a
        /*04f6*/ 	.byte	0x05
	.zero		1


	//   ....[63]....
        /*04f8*/ 	.word	0x00002560
        /*04fc*/ 	.word	0x000000ff
        /*0500*/ 	.word	0x00000000
        /*0504*/ 	.short	0x010a
        /*0506*/ 	.byte	0x05
	.zero		1


	//   ....[64]....
        /*0508*/ 	.word	0x000025f0
        /*050c*/ 	.word	0x000000ff
        /*0510*/ 	.word	0x00000000
        /*0514*/ 	.short	0x010a
        /*0516*/ 	.byte	0x05
	.zero		1


	//   ....[65]....
        /*0518*/ 	.word	0x00002680
        /*051c*/ 	.word	0x000000ff
        /*0520*/ 	.word	0x00000000
        /*0524*/ 	.short	0x010a
        /*0526*/ 	.byte	0x05
	.zero		1


	//   ....[66]....
        /*0528*/ 	.word	0x00002710
        /*052c*/ 	.word	0x000000ff
        /*0530*/ 	.word	0x00000000
        /*0534*/ 	.short	0x010a
        /*0536*/ 	.byte	0x05
	.zero		1


	//   ....[67]....
        /*0538*/ 	.word	0x000027a0
        /*053c*/ 	.word	0x000000ff
        /*0540*/ 	.word	0x00000000
        /*0544*/ 	.short	0x010a
        /*0546*/ 	.byte	0x05
	.zero		1


	//   ....[68]....
        /*0548*/ 	.word	0x00002830
        /*054c*/ 	.word	0x000000ff
        /*0550*/ 	.word	0x00000000
        /*0554*/ 	.short	0x010a
        /*0556*/ 	.byte	0x05
	.zero		1


	//   ....[69]....
        /*0558*/ 	.word	0x000028c0
        /*055c*/ 	.word	0x000000ff
        /*0560*/ 	.word	0x00000000
        /*0564*/ 	.short	0x010a
        /*0566*/ 	.byte	0x05
	.zero		1


	//   ....[70]....
        /*0568*/ 	.word	0x00002950
        /*056c*/ 	.word	0x000000ff
        /*0570*/ 	.word	0x00000000
        /*0574*/ 	.short	0x010a
        /*0576*/ 	.byte	0x05
	.zero		1


	//   ....[71]....
        /*0578*/ 	.word	0x000029e0
        /*057c*/ 	.word	0x000000ff
        /*0580*/ 	.word	0x00000000
        /*0584*/ 	.short	0x010a
        /*0586*/ 	.byte	0x05
	.zero		1


	//   ....[72]....
        /*0588*/ 	.word	0x00002a70
        /*058c*/ 	.word	0x000000ff
        /*0590*/ 	.word	0x00000000
        /*0594*/ 	.short	0x010a
        /*0596*/ 	.byte	0x05
	.zero		1


	//   ....[73]....
        /*0598*/ 	.word	0x00002b00
        /*059c*/ 	.word	0x000000ff
        /*05a0*/ 	.word	0x00000000
        /*05a4*/ 	.short	0x010a
        /*05a6*/ 	.byte	0x05
	.zero		1


	//   ....[74]....
        /*05a8*/ 	.word	0x00002ba0
        /*05ac*/ 	.word	0x00000000
        /*05b0*/ 	.word	0x00000000
        /*05b4*/ 	.short	0x010a
        /*05b6*/ 	.byte	0xff
	.zero		1


	//   ....[75]....
        /*05b8*/ 	.word	0x00002cc0
        /*05bc*/ 	.word	0x00000000
        /*05c0*/ 	.word	0x00000170
        /*05c4*/ 	.short	0x010a
        /*05c6*/ 	.byte	0xff
	.zero		1


	//   ....[76]....
        /*05c8*/ 	.word	0x00002d20
        /*05cc*/ 	.word	0x00000004
        /*05d0*/ 	.word	0x00000000
        /*05d4*/ 	.short	0x0101
        /*05d6*/ 	.byte	0xff
	.zero		1


	//   ....[77]....
        /*05d8*/ 	.word	0x00002d40
        /*05dc*/ 	.word	0x000000ff
        /*05e0*/ 	.word	0x00000140
        /*05e4*/ 	.short	0x010a
        /*05e6*/ 	.byte	0x05
	.zero		1


	//   ....[78]....
        /*05e8*/ 	.word	0x00002e60
        /*05ec*/ 	.word	0x00000000
        /*05f0*/ 	.word	0x00000130
        /*05f4*/ 	.short	0x010a
        /*05f6*/ 	.byte	0xff
	.zero		1


	//   ....[79]....
        /*05f8*/ 	.word	0x00002f70
        /*05fc*/ 	.word	0x00000000
        /*0600*/ 	.word	0x00000000
        /*0604*/ 	.short	0x0101
        /*0606*/ 	.byte	0xff
	.zero		1


	//   ....[80]....
        /*0608*/ 	.word	0x00003000
        /*060c*/ 	.word	0x000000ff
        /*0610*/ 	.word	0x00000140
        /*0614*/ 	.short	0x0106
        /*0616*/ 	.byte	0x05
	.zero		1


	//   ....[81]....
        /*0618*/ 	.word	0x00003020
        /*061c*/ 	.word	0x000000ff
        /*0620*/ 	.word	0x00000140
        /*0624*/ 	.short	0x010a
        /*0626*/ 	.byte	0x05
	.zero		1


	//   ....[82]....
        /*0628*/ 	.word	0x000030b0
        /*062c*/ 	.word	0x000000ff
        /*0630*/ 	.word	0x00000140
        /*0634*/ 	.short	0x0106
        /*0636*/ 	.byte	0x04
	.zero		1


	//   ....[83]....
        /*0638*/ 	.word	0x000030f0
        /*063c*/ 	.word	0x00000000
        /*0640*/ 	.word	0x00000140
        /*0644*/ 	.short	0x010a
        /*0646*/ 	.byte	0xff
	.zero		1


	//   ....[84]....
        /*0648*/ 	.word	0x000035d0
        /*064c*/ 	.word	0x00000000
        /*0650*/ 	.word	0x00000130
        /*0654*/ 	.short	0x010a
        /*0656*/ 	.byte	0xff
	.zero		1


	//   ....[85]....
        /*0658*/ 	.word	0x000036d0
        /*065c*/ 	.word	0x00000003
        /*0660*/ 	.word	0x00000000
        /*0664*/ 	.short	0x0101
        /*0666*/ 	.byte	0xff
	.zero		1


	//   ....[86]....
        /*0668*/ 	.word	0x000036e0
        /*066c*/ 	.word	0x000000ff
        /*0670*/ 	.word	0x00000000
        /*0674*/ 	.short	0x010a
        /*0676*/ 	.byte	0x04
	.zero		1


	//   ....[87]....
        /*0678*/ 	.word	0x00003700
        /*067c*/ 	.word	0x000000ff
        /*0680*/ 	.word	0x00000160
        /*0684*/ 	.short	0x010a
        /*0686*/ 	.byte	0x09
	.zero		1


	//   ....[88]....
        /*0688*/ 	.word	0x000037e0
        /*068c*/ 	.word	0x000000ff
        /*0690*/ 	.word	0x00000000
        /*0694*/ 	.short	0x010a
        /*0696*/ 	.byte	0x07
	.zero		1


	//   ....[89]....
        /*0698*/ 	.word	0x00003910
        /*069c*/ 	.word	0x000000ff
        /*06a0*/ 	.word	0x00000000
        /*06a4*/ 	.short	0x010a
        /*06a6*/ 	.byte	0x04
	.zero		1


	//   ....[90]....
        /*06a8*/ 	.word	0x00003ac0
        /*06ac*/ 	.word	0x000000ff
        /*06b0*/ 	.word	0x00000000
        /*06b4*/ 	.short	0x010a
        /*06b6*/ 	.byte	0x05
	.zero		1


	//   ....[91]....
        /*06b8*/ 	.word	0x00003b50
        /*06bc*/ 	.word	0x000000ff
        /*06c0*/ 	.word	0x00000000
        /*06c4*/ 	.short	0x010a
        /*06c6*/ 	.byte	0x07
	.zero		1


	//   ....[92]....
        /*06c8*/ 	.word	0x00003fd0
        /*06cc*/ 	.word	0x00000000
        /*06d0*/ 	.word	0x00000130
        /*06d4*/ 	.short	0x010a
        /*06d6*/ 	.byte	0xff
	.zero		1


	//   ....[93]....
        /*06d8*/ 	.word	0x00004090
        /*06dc*/ 	.word	0x00000000
        /*06e0*/ 	.word	0x00000000
        /*06e4*/ 	.short	0x0101
        /*06e6*/ 	.byte	0xff
	.zero		1


	//   ....[94]....
        /*06e8*/ 	.word	0x000043b0
        /*06ec*/ 	.word	0x000000ff
        /*06f0*/ 	.word	0x00000128
        /*06f4*/ 	.short	0x010a
        /*06f6*/ 	.byte	0x07
	.zero		1


	//   ....[95]....
        /*06f8*/ 	.word	0x000045a0
        /*06fc*/ 	.word	0x000000ff
        /*0700*/ 	.word	0x00000100
        /*0704*/ 	.short	0x010a
        /*0706*/ 	.byte	0x07
	.zero		1


	//   ....[96]....
        /*0708*/ 	.word	0x00004710
        /*070c*/ 	.word	0x000000ff
        /*0710*/ 	.word	0x000000e0
        /*0714*/ 	.short	0x010b
        /*0716*/ 	.byte	0x07
	.zero		1


	//   ....[97]....
        /*0718*/ 	.word	0x00004720
        /*071c*/ 	.word	0x000000ff
        /*0720*/ 	.word	0x00000000
        /*0724*/ 	.short	0x0101
        /*0726*/ 	.byte	0x08
	.zero		1


	//   ....[98]....
        /*0728*/ 	.word	0x00004740
        /*072c*/ 	.word	0x000000ff
        /*0730*/ 	.word	0x00000108
        /*0734*/ 	.short	0x010a
        /*0736*/ 	.byte	0x07
	.zero		1


	//   ....[99]....
        /*0738*/ 	.word	0x000048a0
        /*073c*/ 	.word	0x000000ff
        /*0740*/ 	.word	0x000000e8
        /*0744*/ 	.short	0x010b
        /*0746*/ 	.byte	0x07
	.zero		1


	//   ....[100]....
        /*0748*/ 	.word	0x000048b0
        /*074c*/ 	.word	0x000000ff
        /*0750*/ 	.word	0x00000000
        /*0754*/ 	.short	0x0101
        /*0756*/ 	.byte	0x08
	.zero		1


	//   ....[101]....
        /*0758*/ 	.word	0x000048c0
        /*075c*/ 	.word	0x000000ff
        /*0760*/ 	.word	0x00000110
        /*0764*/ 	.short	0x010a
        /*0766*/ 	.byte	0x07
	.zero		1


	//   ....[102]....
        /*0768*/ 	.word	0x00004a60
        /*076c*/ 	.word	0x000000ff
        /*0770*/ 	.word	0x000000f0
        /*0774*/ 	.short	0x010b
        /*0776*/ 	.byte	0x07
	.zero		1


	//   ....[103]....
        /*0778*/ 	.word	0x00004ad0
        /*077c*/ 	.word	0x000000ff
        /*0780*/ 	.word	0x00000000
        /*0784*/ 	.short	0x0101
        /*0786*/ 	.byte	0x08
	.zero		1


	//   ....[104]....
        /*0788*/ 	.word	0x00004b00
        /*078c*/ 	.word	0x000000ff
        /*0790*/ 	.word	0x00000118
        /*0794*/ 	.short	0x010a
        /*0796*/ 	.byte	0x07
	.zero		1


	//   ....[105]....
        /*0798*/ 	.word	0x00004d10
        /*079c*/ 	.word	0x000000ff
        /*07a0*/ 	.word	0x000000f8
        /*07a4*/ 	.short	0x010b
        /*07a6*/ 	.byte	0x07
	.zero		1


	//   ....[106]....
        /*07a8*/ 	.word	0x00004d30
        /*07ac*/ 	.word	0x000000ff
        /*07b0*/ 	.word	0x00000000
        /*07b4*/ 	.short	0x0101
        /*07b6*/ 	.byte	0x0d
	.zero		1


	//   ....[107]....
        /*07b8*/ 	.word	0x00004d60
        /*07bc*/ 	.word	0x000000ff
        /*07c0*/ 	.word	0x00000100
        /*07c4*/ 	.short	0x010a
        /*07c6*/ 	.byte	0x07
	.zero		1


	//   ....[108]....
        /*07c8*/ 	.word	0x00004d80
        /*07cc*/ 	.word	0x000000ff
        /*07d0*/ 	.word	0x00000108
        /*07d4*/ 	.short	0x010a
        /*07d6*/ 	.byte	0x07
	.zero		1


	//   ....[109]....
        /*07d8*/ 	.word	0x00004da0
        /*07dc*/ 	.word	0x000000ff
        /*07e0*/ 	.word	0x00000110
        /*07e4*/ 	.short	0x010a
        /*07e6*/ 	.byte	0x07
	.zero		1


	//   ....[110]....
        /*07e8*/ 	.word	0x00004de0
        /*07ec*/ 	.word	0x00000000
        /*07f0*/ 	.word	0x00000118
        /*07f4*/ 	.short	0x010a
        /*07f6*/ 	.byte	0xff
	.zero		1


	//   ....[111]....
        /*07f8*/ 	.word	0x00005110
        /*07fc*/ 	.word	0x00000000
        /*0800*/ 	.word	0x00000130
        /*0804*/ 	.short	0x010a
        /*0806*/ 	.byte	0xff
	.zero		1


	//   ....[112]....
        /*0808*/ 	.word	0x00005220
        /*080c*/ 	.word	0x00000000
        /*0810*/ 	.word	0x00000000
        /*0814*/ 	.short	0x0101
        /*0816*/ 	.byte	0xff
	.zero		1


	//   ....[113]....
        /*0818*/ 	.word	0x00005c80
        /*081c*/ 	.word	0x00000003
        /*0820*/ 	.word	0x000000e0
        /*0824*/ 	.short	0x010a
        /*0826*/ 	.byte	0xff
	.zero		1


	//   ....[114]....
        /*0828*/ 	.word	0x00005cc0
        /*082c*/ 	.word	0x000000c1
        /*0830*/ 	.word	0x00000150
        /*0834*/ 	.short	0x010a
        /*0836*/ 	.byte	0xff
	.zero		1


	//   ....[115]....
        /*0838*/ 	.word	0x00005df0
        /*083c*/ 	.word	0x00000003
        /*0840*/ 	.word	0x000000e0
        /*0844*/ 	.short	0x010a
        /*0846*/ 	.byte	0xff
	.zero		1


	//   ....[116]....
        /*0848*/ 	.word	0x00005f50
        /*084c*/ 	.word	0x00000000
        /*0850*/ 	.word	0x00000000
        /*0854*/ 	.short	0x0101
        /*0856*/ 	.byte	0xff
	.zero		1


	//   ....[117]....
        /*0858*/ 	.word	0x00005fb0
        /*085c*/ 	.word	0x000000c1
        /*0860*/ 	.word	0x00000150
        /*0864*/ 	.short	0x010a
        /*0866*/ 	.byte	0xff
	.zero		1


	//   ....[118]....
        /*0868*/ 	.word	0x00007360
        /*086c*/ 	.word	0x000000cc
        /*0870*/ 	.word	0x000000e0
        /*0874*/ 	.short	0x010a
        /*0876*/ 	.byte	0xff
	.zero		1


	//   ....[119]....
        /*0878*/ 	.word	0x00007430
        /*087c*/ 	.word	0x000000cc
        /*0880*/ 	.word	0x000000e0
        /*0884*/ 	.short	0x010a
        /*0886*/ 	.byte	0xff
	.zero		1


	//   ....[120]....
        /*0888*/ 	.word	0x00007570
        /*088c*/ 	.word	0x00000003
        /*0890*/ 	.word	0x00000000
        /*0894*/ 	.short	0x0101
        /*0896*/ 	.byte	0xff
	.zero		1


	//   ....[121]....
        /*0898*/ 	.word	0x00008910
        /*089c*/ 	.word	0x00000000
        /*08a0*/ 	.word	0x000000e0
        /*08a4*/ 	.short	0x010a
        /*08a6*/ 	.byte	0xff
	.zero		1


	//   ....[122]....
        /*08a8*/ 	.word	0x000089e0
        /*08ac*/ 	.word	0x00000000
        /*08b0*/ 	.word	0x000000e0
        /*08b4*/ 	.short	0x010a
        /*08b6*/ 	.byte	0xff
	.zero		1


	//   ....[123]....
        /*08b8*/ 	.word	0x00008b40
        /*08bc*/ 	.word	0x00000000
        /*08c0*/ 	.word	0x00000000
        /*08c4*/ 	.short	0x0101
        /*08c6*/ 	.byte	0xff
	.zero		1


	//   ....[124]....
        /*08c8*/ 	.word	0x00009ef0
        /*08cc*/ 	.word	0x00000000
        /*08d0*/ 	.word	0x000000e0
        /*08d4*/ 	.short	0x010a
        /*08d6*/ 	.byte	0xff
	.zero		1


	//   ....[125]....
        /*08d8*/ 	.word	0x00009fc0
        /*08dc*/ 	.word	0x00000000
        /*08e0*/ 	.word	0x000000e0
        /*08e4*/ 	.short	0x010a
        /*08e6*/ 	.byte	0xff
	.zero		1


	//   ....[126]....
        /*08e8*/ 	.word	0x0000a120
        /*08ec*/ 	.word	0x00000000
        /*08f0*/ 	.word	0x00000000
        /*08f4*/ 	.short	0x0101
        /*08f6*/ 	.byte	0xff
	.zero		1


	//   ....[127]....
        /*08f8*/ 	.word	0x0000a610
        /*08fc*/ 	.word	0x000000ff
        /*0900*/ 	.word	0x00000000
        /*0904*/ 	.short	0x0101
        /*0906*/ 	.byte	0x05
	.zero		1


	//   ....[128]....
        /*0908*/ 	.word	0x0000b590
        /*090c*/ 	.word	0x00000003
        /*0910*/ 	.word	0x00000180
        /*0914*/ 	.short	0x010a
        /*0916*/ 	.byte	0xff
	.zero		1


	//   ....[129]....
        /*0918*/ 	.word	0x0000b5f0
        /*091c*/ 	.word	0x00000002
        /*0920*/ 	.word	0x00000070
        /*0924*/ 	.short	0x010a
        /*0926*/ 	.byte	0xff
	.zero		1


	//   ....[130]....
        /*0928*/ 	.word	0x0000b650
        /*092c*/ 	.word	0x00000002
        /*0930*/ 	.word	0x00000070
        /*0934*/ 	.short	0x010a
        /*0936*/ 	.byte	0xff
	.zero		1


	//   ....[131]....
        /*0938*/ 	.word	0x0000b6a0
        /*093c*/ 	.word	0x00000002
        /*0940*/ 	.word	0x00000130
        /*0944*/ 	.short	0x010a
        /*0946*/ 	.byte	0xff
	.zero		1


	//   ....[132]....
        /*0948*/ 	.word	0x0000b700
        /*094c*/ 	.word	0x00000000
        /*0950*/ 	.word	0x00000000
        /*0954*/ 	.short	0x010a
        /*0956*/ 	.byte	0xff
	.zero		1


	//   ....[133]....
        /*0958*/ 	.word	0x0000b760
        /*095c*/ 	.word	0x00000000
        /*0960*/ 	.word	0x00000000
        /*0964*/ 	.short	0x010a
        /*0966*/ 	.byte	0xff
	.zero		1


	//   ....[134]....
        /*0968*/ 	.word	0x0000b7c0
        /*096c*/ 	.word	0x00000000
        /*0970*/ 	.word	0x00000000
        /*0974*/ 	.short	0x010a
        /*0976*/ 	.byte	0xff
	.zero		1


	//   ....[135]....
        /*0978*/ 	.word	0x0000b820
        /*097c*/ 	.word	0x00000000
        /*0980*/ 	.word	0x00000000
        /*0984*/ 	.short	0x010a
        /*0986*/ 	.byte	0xff
	.zero		1


	//   ....[136]....
        /*0988*/ 	.word	0x0000b880
        /*098c*/ 	.word	0x00000000
        /*0990*/ 	.word	0x00000000
        /*0994*/ 	.short	0x010a
        /*0996*/ 	.byte	0xff
	.zero		1


	//   ....[137]....
        /*0998*/ 	.word	0x0000b8e0
        /*099c*/ 	.word	0x00000000
        /*09a0*/ 	.word	0x00000000
        /*09a4*/ 	.short	0x010a
        /*09a6*/ 	.byte	0xff
	.zero		1


	//   ....[138]....
        /*09a8*/ 	.word	0x0000b940
        /*09ac*/ 	.word	0x00000000
        /*09b0*/ 	.word	0x00000000
        /*09b4*/ 	.short	0x010a
        /*09b6*/ 	.byte	0xff
	.zero		1


	//   ....[139]....
        /*09b8*/ 	.word	0x0000b9a0
        /*09bc*/ 	.word	0x00000000
        /*09c0*/ 	.word	0x00000000
        /*09c4*/ 	.short	0x010a
        /*09c6*/ 	.byte	0xff
	.zero		1


	//   ....[140]....
        /*09c8*/ 	.word	0x0000ba00
        /*09cc*/ 	.word	0x00000000
        /*09d0*/ 	.word	0x00000000
        /*09d4*/ 	.short	0x010a
        /*09d6*/ 	.byte	0xff
	.zero		1


	//   ....[141]....
        /*09d8*/ 	.word	0x0000ba60
        /*09dc*/ 	.word	0x00000000
        /*09e0*/ 	.word	0x00000000
        /*09e4*/ 	.short	0x010a
        /*09e6*/ 	.byte	0xff
	.zero		1


	//   ....[142]....
        /*09e8*/ 	.word	0x0000bac0
        /*09ec*/ 	.word	0x00000000
        /*09f0*/ 	.word	0x00000000
        /*09f4*/ 	.short	0x010a
        /*09f6*/ 	.byte	0xff
	.zero		1


	//   ....[143]....
        /*09f8*/ 	.word	0x0000bb20
        /*09fc*/ 	.word	0x00000000
        /*0a00*/ 	.word	0x00000000
        /*0a04*/ 	.short	0x010a
        /*0a06*/ 	.byte	0xff
	.zero		1


	//   ....[144]....
        /*0a08*/ 	.word	0x0000bb80
        /*0a0c*/ 	.word	0x00000000
        /*0a10*/ 	.word	0x00000000
        /*0a14*/ 	.short	0x010a
        /*0a16*/ 	.byte	0xff
	.zero		1


	//   ....[145]....
        /*0a18*/ 	.word	0x0000bbd0
        /*0a1c*/ 	.word	0x00000000
        /*0a20*/ 	.word	0x00000170
        /*0a24*/ 	.short	0x010a
        /*0a26*/ 	.byte	0xff
	.zero		1


	//   ....[146]....
        /*0a28*/ 	.word	0x0000bc30
        /*0a2c*/ 	.word	0x00000000
        /*0a30*/ 	.word	0x00000140
        /*0a34*/ 	.short	0x010a
        /*0a36*/ 	.byte	0xff
	.zero		1


	//   ....[147]....
        /*0a38*/ 	.word	0x0000bc80
        /*0a3c*/ 	.word	0x00000000
        /*0a40*/ 	.word	0x00000130
        /*0a44*/ 	.short	0x010a
        /*0a46*/ 	.byte	0xff
	.zero		1


	//   ....[148]....
        /*0a48*/ 	.word	0x0000bce0
        /*0a4c*/ 	.word	0x00000000
        /*0a50*/ 	.word	0x00000140
        /*0a54*/ 	.short	0x010a
        /*0a56*/ 	.byte	0xff
	.zero		1


	//   ....[149]....
        /*0a58*/ 	.word	0x0000bd30
        /*0a5c*/ 	.word	0x00000000
        /*0a60*/ 	.word	0x00000130
        /*0a64*/ 	.short	0x010a
        /*0a66*/ 	.byte	0xff
	.zero		1


	//   ....[150]....
        /*0a68*/ 	.word	0x0000bd90
        /*0a6c*/ 	.word	0x00000003
        /*0a70*/ 	.word	0x00000160
        /*0a74*/ 	.short	0x010a
        /*0a76*/ 	.byte	0xff
	.zero		1


	//   ....[151]....
        /*0a78*/ 	.word	0x0000bdf0
        /*0a7c*/ 	.word	0x00000000
        /*0a80*/ 	.word	0x00000000
        /*0a84*/ 	.short	0x010a
        /*0a86*/ 	.byte	0xff
	.zero		1


	//   ....[152]....
        /*0a88*/ 	.word	0x0000be50
        /*0a8c*/ 	.word	0x00000000
        /*0a90*/ 	.word	0x00000000
        /*0a94*/ 	.short	0x010a
        /*0a96*/ 	.byte	0xff
	.zero		1


	//   ....[153]....
        /*0a98*/ 	.word	0x0000beb0
        /*0a9c*/ 	.word	0x00000000
        /*0aa0*/ 	.word	0x00000000
        /*0aa4*/ 	.short	0x010a
        /*0aa6*/ 	.byte	0xff
	.zero		1


	//   ....[154]....
        /*0aa8*/ 	.word	0x0000bf00
        /*0aac*/ 	.word	0x00000000
        /*0ab0*/ 	.word	0x00000130
        /*0ab4*/ 	.short	0x010a
        /*0ab6*/ 	.byte	0xff
	.zero		1


	//   ....[155]....
        /*0ab8*/ 	.word	0x0000bf60
        /*0abc*/ 	.word	0x00000000
        /*0ac0*/ 	.word	0x00000128
        /*0ac4*/ 	.short	0x010a
        /*0ac6*/ 	.byte	0xff
	.zero		1


	//   ....[156]....
        /*0ac8*/ 	.word	0x0000bfc0
        /*0acc*/ 	.word	0x00000003
        /*0ad0*/ 	.word	0x00000100
        /*0ad4*/ 	.short	0x010a
        /*0ad6*/ 	.byte	0xff
	.zero		1


	//   ....[157]....
        /*0ad8*/ 	.word	0x0000c020
        /*0adc*/ 	.word	0x00000003
        /*0ae0*/ 	.word	0x00000108
        /*0ae4*/ 	.short	0x010a
        /*0ae6*/ 	.byte	0xff
	.zero		1


	//   ....[158]....
        /*0ae8*/ 	.word	0x0000c080
        /*0aec*/ 	.word	0x00000003
        /*0af0*/ 	.word	0x00000110
        /*0af4*/ 	.short	0x010a
        /*0af6*/ 	.byte	0xff
	.zero		1


	//   ....[159]....
        /*0af8*/ 	.word	0x0000c0e0
        /*0afc*/ 	.word	0x00000003
        /*0b00*/ 	.word	0x00000118
        /*0b04*/ 	.short	0x010a
        /*0b06*/ 	.byte	0xff
	.zero		1


	//   ....[160]....
        /*0b08*/ 	.word	0x0000c140
        /*0b0c*/ 	.word	0x00000000
        /*0b10*/ 	.word	0x00000100
        /*0b14*/ 	.short	0x010a
        /*0b16*/ 	.byte	0xff
	.zero		1


	//   ....[161]....
        /*0b18*/ 	.word	0x0000c1a0
        /*0b1c*/ 	.word	0x00000000
        /*0b20*/ 	.word	0x00000108
        /*0b24*/ 	.short	0x010a
        /*0b26*/ 	.byte	0xff
	.zero		1


	//   ....[162]....
        /*0b28*/ 	.word	0x0000c200
        /*0b2c*/ 	.word	0x00000000
        /*0b30*/ 	.word	0x00000110
        /*0b34*/ 	.short	0x010a
        /*0b36*/ 	.byte	0xff
	.zero		1


	//   ....[163]....
        /*0b38*/ 	.word	0x0000c250
        /*0b3c*/ 	.word	0x00000000
        /*0b40*/ 	.word	0x00000130
        /*0b44*/ 	.short	0x010a
        /*0b46*/ 	.byte	0xff
	.zero		1


	//   ....[164]....
        /*0b48*/ 	.word	0x0000c2a0
        /*0b4c*/ 	.word	0x00000003
        /*0b50*/ 	.word	0x000000e0
        /*0b54*/ 	.short	0x010a
        /*0b56*/ 	.byte	0xff
	.zero		1


	//   ....[165]....
        /*0b58*/ 	.word	0x0000c2f0
        /*0b5c*/ 	.word	0x000000c1
        /*0b60*/ 	.word	0x00000150
        /*0b64*/ 	.short	0x010a
        /*0b66*/ 	.byte	0xff
	.zero		1


	//   ....[166]....
        /*0b68*/ 	.word	0x0000c340
        /*0b6c*/ 	.word	0x000000cc
        /*0b70*/ 	.word	0x000000e0
        /*0b74*/ 	.short	0x010a
        /*0b76*/ 	.byte	0xff
	.zero		1


	//   ....[167]....
        /*0b78*/ 	.word	0x0000c390
        /*0b7c*/ 	.word	0x00000000
        /*0b80*/ 	.word	0x000000e0
        /*0b84*/ 	.short	0x010a
        /*0b86*/ 	.byte	0xff
	.zero		1


	//   ....[168]....
        /*0b88*/ 	.word	0x0000c3e0
        /*0b8c*/ 	.word	0x00000000
        /*0b90*/ 	.word	0x000000e0
        /*0b94*/ 	.short	0x010a
        /*0b96*/ 	.byte	0xff
	.zero		1


	//----- nvinfo : EIATTR_NUM_MBARRIERS
	.align		4
.L_48:
        /*0b98*/ 	.byte	0x03, 0x38
        /*0b9a*/ 	.short	0x0032


	//----- nvinfo : EIATTR_EXIT_INSTR_OFFSETS
	.align		4
        /*0b9c*/ 	.byte	0x04, 0x1c
        /*0b9e*/ 	.short	(.L_50 - .L_49)


	//   ....[0]....
.L_49:
        /*0ba0*/ 	.word	0x00002bd0


	//   ....[1]....
        /*0ba4*/ 	.word	0x000030c0


	//   ....[2]....
        /*0ba8*/ 	.word	0x00003120


	//   ....[3]....
        /*0bac*/ 	.word	0x00003db0


	//   ....[4]....
        /*0bb0*/ 	.word	0x00004e10


	//   ....[5]....
        /*0bb4*/ 	.word	0x00004e50


	//   ....[6]....
        /*0bb8*/ 	.word	0x0000b580


	//----- nvinfo : EIATTR_MAX_THREADS
	.align		4
.L_50:
        /*0bbc*/ 	.byte	0x04, 0x05
        /*0bbe*/ 	.short	(.L_52 - .L_51)
.L_51:
        /*0bc0*/ 	.word	0x00000100
        /*0bc4*/ 	.word	0x00000001
        /*0bc8*/ 	.word	0x00000001


	//----- nvinfo : EIATTR_CRS_STACK_SIZE
	.align		4
.L_52:
        /*0bcc*/ 	.byte	0x04, 0x1e
        /*0bce*/ 	.short	(.L_54 - .L_53)
.L_53:
        /*0bd0*/ 	.word	0x00000000


	//----- nvinfo : EIATTR_CBANK_PARAM_SIZE
	.align		4
.L_54:
        /*0bd4*/ 	.byte	0x03, 0x19
        /*0bd6*/ 	.short	0x0800


	//----- nvinfo : EIATTR_PARAM_CBANK
	.align		4
        /*0bd8*/ 	.byte	0x04, 0x0a
        /*0bda*/ 	.short	(.L_56 - .L_55)
	.align		4
.L_55:
        /*0bdc*/ 	.word	index@(.nv.constant0._ZN7cutlass13device_kernelINS_4gemm6kernel13GemmUniversalIN4cute5tupleIJiiiiEEENS1_10collective13CollectiveMmaINS1_35MainloopSm100TmaUmmaWarpSpecializedILi14ELi2ELi2ENS5_IJNS4_1CILi1EEESB_SB_EEEEENS5_IJNSA_ILi128EEENSA_ILi256EEENSA_ILi32EEEEEENS_12float_e4m3_tENS5_IJlSB_lEEESI_SJ_NS4_8TiledMMAINS4_8MMA_AtomIJNS4_10MMA_TraitsINS4_19SM100_MMA_F8F6F4_SSEJSI_SI_fSE_SF_NS4_17integral_constantINS4_4UMMA5MajorELSQ_0EEESR_NSO_INSP_7ScaleInELSS_0EEEST_EEEEEENS4_6LayoutISC_NS5_IJNSA_ILi0EEESX_SX_EEEEENS5_IJNS4_10UnderscoreES10_S10_EEEEENS4_13SM90_TMA_LOADENS4_14ComposedLayoutINS4_7SwizzleILi1ELi4ELi3EEENS4_18smem_ptr_flag_bitsILi8EEENSW_INS5_IJNSA_ILi8EEESG_EEENS5_IJSG_SB_EEEEEEEvNS4_8identityES13_S1D_vS1E_EENS_8epilogue10collective18CollectiveEpilogueINS1G_23Sm100TmaWarpSpecializedILi4ELi2ELi64ELb0ELb0EEEJSH_NS5_IJNSW_ISE_SB_EENSW_INSA_ILi64EEESB_EEEEESI_SJ_SI_SJ_NS1G_6fusion15FusionCallbacksIS1K_NS1P_17LinearCombinationISI_fSI_fLNS_15FloatRoundStyleE2EEESH_S1O_JEEENS4_5SM1004TMEM4LOAD26SM100_TMEM_LOAD_32dp32b64xES13_NS14_INS15_ILi2ELi4ELi3EEES18_NSW_INS5_IJS19_S1M_EEENS5_IJS1M_SB_EEEEEEENS4_39AutoVectorizingCopyWithAssumedAlignmentILi128EEENS4_14SM90_TMA_STOREES23_S25_S25_EEEvvEEEEvNT_6ParamsE)
        /*0be0*/ 	.short	0x0380
        /*0be2*/ 	.short	0x0800


	//----- nvinfo : EIATTR_SW_WAR
	.align		4
.L_56:
        /*0be4*/ 	.byte	0x04, 0x36
        /*0be6*/ 	.short	(.L_58 - .L_57)
.L_57:
        /*0be8*/ 	.word	0x00000008
.L_58:


//--------------------- .nv.callgraph             --------------------------
	.section	.nv.callgraph,"",@"SHT_CUDA_CALLGRAPH"
	.align	4
	.sectionentsize	8
	.align		4
        /*0000*/ 	.word	0x00000000
	.align		4
        /*0004*/ 	.word	0xffffffff
	.align		4
        /*0008*/ 	.word	index@(_ZN7cutlass13device_kernelINS_4gemm6kernel13GemmUniversalIN4cute5tupleIJiiiiEEENS1_10collective13CollectiveMmaINS1_35MainloopSm100TmaUmmaWarpSpecializedILi14ELi2ELi2ENS5_IJNS4_1CILi1EEESB_SB_EEEEENS5_IJNSA_ILi128EEENSA_ILi256EEENSA_ILi32EEEEEENS_12float_e4m3_tENS5_IJlSB_lEEESI_SJ_NS4_8TiledMMAINS4_8MMA_AtomIJNS4_10MMA_TraitsINS4_19SM100_MMA_F8F6F4_SSEJSI_SI_fSE_SF_NS4_17integral_constantINS4_4UMMA5MajorELSQ_0EEESR_NSO_INSP_7ScaleInELSS_0EEEST_EEEEEENS4_6LayoutISC_NS5_IJNSA_ILi0EEESX_SX_EEEEENS5_IJNS4_10UnderscoreES10_S10_EEEEENS4_13SM90_TMA_LOADENS4_14ComposedLayoutINS4_7SwizzleILi1ELi4ELi3EEENS4_18smem_ptr_flag_bitsILi8EEENSW_INS5_IJNSA_ILi8EEESG_EEENS5_IJSG_SB_EEEEEEEvNS4_8identityES13_S1D_vS1E_EENS_8epilogue10collective18CollectiveEpilogueINS1G_23Sm100TmaWarpSpecializedILi4ELi2ELi64ELb0ELb0EEEJSH_NS5_IJNSW_ISE_SB_EENSW_INSA_ILi64EEESB_EEEEESI_SJ_SI_SJ_NS1G_6fusion15FusionCallbacksIS1K_NS1P_17LinearCombinationISI_fSI_fLNS_15FloatRoundStyleE2EEESH_S1O_JEEENS4_5SM1004TMEM4LOAD26SM100_TMEM_LOAD_32dp32b64xES13_NS14_INS15_ILi2ELi4ELi3EEES18_NSW_INS5_IJS19_S1M_EEENS5_IJS1M_SB_EEEEEEENS4_39AutoVectorizingCopyWithAssumedAlignmentILi128EEENS4_14SM90_TMA_STOREES23_S25_S25_EEEvvEEEEvNT_6ParamsE)
	.align		4
        /*000c*/ 	.word	index@(__assertfail)
	.align		4
        /*0010*/ 	.word	0x00000000
	.align		4
        /*0014*/ 	.word	0xfffffffe
	.align		4
        /*0018*/ 	.word	0x00000000
	.align		4
        /*001c*/ 	.word	0xfffffffd
	.align		4
        /*0020*/ 	.word	0x00000000
	.align		4
        /*0024*/ 	.word	0xfffffffc


//--------------------- .nv.constant4             --------------------------
	.section	.nv.constant4,"a",@progbits
	.align	8
	.align		8
.nv.constant4:
        /*0000*/ 	.dword	__assertfail
	.align		8
        /*0008*/ 	.dword	__unnamed_1
	.align		8
        /*0010*/ 	.dword	__unnamed_2
	.align		8
        /*0018*/ 	.dword	__unnamed_3
	.align		8
        /*0020*/ 	.dword	_ZN40_INTERNAL_01941576_4_k_cu_989bd36e_296244cuda3std3__45__cpo5beginE
	.align		8
        /*0028*/ 	.dword	_ZN40_INTERNAL_01941576_4_k_cu_989bd36e_296244cuda3std3__45__cpo3endE
	.align		8
        /*0030*/ 	.dword	_ZN40_INTERNAL_01941576_4_k_cu_989bd36e_296244cuda3std3__45__cpo6cbeginE
	.align		8
        /*0038*/ 	.dword	_ZN40_INTERNAL_01941576_4_k_cu_989bd36e_296244cuda3std3__45__cpo4cendE
	.align		8
        /*0040*/ 	.dword	_ZN40_INTERNAL_01941576_4_k_cu_989bd36e_296244cuda3std3__442_GLOBAL__N__01941576_4_k_cu_989bd36e_296246ignoreE
	.align		8
        /*0048*/ 	.dword	_ZN40_INTERNAL_01941576_4_k_cu_989bd36e_296244cuda3std3__419piecewise_constructE
	.align		8
        /*0050*/ 	.dword	_ZN40_INTERNAL_01941576_4_k_cu_989bd36e_296244cuda3std3__48in_placeE
	.align		8
        /*0058*/ 	.dword	_ZN40_INTERNAL_01941576_4_k_cu_989bd36e_296244cuda3std6ranges3__45__cpo4swapE
	.align		8
        /*0060*/ 	.dword	_ZN40_INTERNAL_01941576_4_k_cu_989bd36e_296244cuda3std6ranges3__45__cpo9iter_moveE
	.align		8
        /*0068*/ 	.dword	_ZN40_INTERNAL_01941576_4_k_cu_989bd36e_296244cute7productE
	.align		8
        /*0070*/ 	.dword	_ZN40_INTERNAL_01941576_4_k_cu_989bd36e_296244cute1_E
	.align		8
        /*0078*/ 	.dword	$str$25
	.align		8
        /*0080*/ 	.dword	$str$26
	.align		8
        /*0088*/ 	.dword	$str$27
	.align		8
        /*0090*/ 	.dword	$str$28


//--------------------- .text._ZN7cutlass13device_kernelINS_4gemm6kernel13GemmUniversalIN4cute5tupleIJiiiiEEENS1_10collective13CollectiveMmaINS1_35MainloopSm100TmaUmmaWarpSpecializedILi14ELi2ELi2ENS5_IJNS4_1CILi1EEESB_SB_EEEEENS5_IJNSA_ILi128EEENSA_ILi256EEENSA_ILi32EEEEEENS_12float_e4m3_tENS5_IJlSB_lEEESI_SJ_NS4_8TiledMMAINS4_8MMA_AtomIJNS4_10MMA_TraitsINS4_19SM100_MMA_F8F6F4_SSEJSI_SI_fSE_SF_NS4_17integral_constantINS4_4UMMA5MajorELSQ_0EEESR_NSO_INSP_7ScaleInELSS_0EEEST_EEEEEENS4_6LayoutISC_NS5_IJNSA_ILi0EEESX_SX_EEEEENS5_IJNS4_10UnderscoreES10_S10_EEEEENS4_13SM90_TMA_LOADENS4_14ComposedLayoutINS4_7SwizzleILi1ELi4ELi3EEENS4_18smem_ptr_flag_bitsILi8EEENSW_INS5_IJNSA_ILi8EEESG_EEENS5_IJSG_SB_EEEEEEEvNS4_8identityES13_S1D_vS1E_EENS_8epilogue10collective18CollectiveEpilogueINS1G_23Sm100TmaWarpSpecializedILi4ELi2ELi64ELb0ELb0EEEJSH_NS5_IJNSW_ISE_SB_EENSW_INSA_ILi64EEESB_EEEEESI_SJ_SI_SJ_NS1G_6fusion15FusionCallbacksIS1K_NS1P_17LinearCombinationISI_fSI_fLNS_15FloatRoundStyleE2EEESH_S1O_JEEENS4_5SM1004TMEM4LOAD26SM100_TMEM_LOAD_32dp32b64xES13_NS14_INS15_ILi2ELi4ELi3EEES18_NSW_INS5_IJS19_S1M_EEENS5_IJS1M_SB_EEEEEEENS4_39AutoVectorizingCopyWithAssumedAlignmentILi128EEENS4_14SM90_TMA_STOREES23_S25_S25_EEEvvEEEEvNT_6ParamsE --------------------------
	.section	.text._ZN7cutlass13device_kernelINS_4gemm6kernel13GemmUniversalIN4cute5tupleIJiiiiEEENS1_10collective13CollectiveMmaINS1_35MainloopSm100TmaUmmaWarpSpecializedILi14ELi2ELi2ENS5_IJNS4_1CILi1EEESB_SB_EEEEENS5_IJNSA_ILi128EEENSA_ILi256EEENSA_ILi32EEEEEENS_12float_e4m3_tENS5_IJlSB_lEEESI_SJ_NS4_8TiledMMAINS4_8MMA_AtomIJNS4_10MMA_TraitsINS4_19SM100_MMA_F8F6F4_SSEJSI_SI_fSE_SF_NS4_17integral_constantINS4_4UMMA5MajorELSQ_0EEESR_NSO_INSP_7ScaleInELSS_0EEEST_EEEEEENS4_6LayoutISC_NS5_IJNSA_ILi0EEESX_SX_EEEEENS5_IJNS4_10UnderscoreES10_S10_EEEEENS4_13SM90_TMA_LOADENS4_14ComposedLayoutINS4_7SwizzleILi1ELi4ELi3EEENS4_18smem_ptr_flag_bitsILi8EEENSW_INS5_IJNSA_ILi8EEESG_EEENS5_IJSG_SB_EEEEEEEvNS4_8identityES13_S1D_vS1E_EENS_8epilogue10collective18CollectiveEpilogueINS1G_23Sm100TmaWarpSpecializedILi4ELi2ELi64ELb0ELb0EEEJSH_NS5_IJNSW_ISE_SB_EENSW_INSA_ILi64EEESB_EEEEESI_SJ_SI_SJ_NS1G_6fusion15FusionCallbacksIS1K_NS1P_17LinearCombinationISI_fSI_fLNS_15FloatRoundStyleE2EEESH_S1O_JEEENS4_5SM1004TMEM4LOAD26SM100_TMEM_LOAD_32dp32b64xES13_NS14_INS15_ILi2ELi4ELi3EEES18_NSW_INS5_IJS19_S1M_EEENS5_IJS1M_SB_EEEEEEENS4_39AutoVectorizingCopyWithAssumedAlignmentILi128EEENS4_14SM90_TMA_STOREES23_S25_S25_EEEvvEEEEvNT_6ParamsE,"ax",@progbits
	.align	128
.text._ZN7cutlass13device_kernelINS_4gemm6kernel13GemmUniversalIN4cute5tupleIJiiiiEEENS1_10collective13CollectiveMmaINS1_35MainloopSm100TmaUmmaWarpSpecializedILi14ELi2ELi2ENS5_IJNS4_1CILi1EEESB_SB_EEEEENS5_IJNSA_ILi128EEENSA_ILi256EEENSA_ILi32EEEEEENS_12float_e4m3_tENS5_IJlSB_lEEESI_SJ_NS4_8TiledMMAINS4_8MMA_AtomIJNS4_10MMA_TraitsINS4_19SM100_MMA_F8F6F4_SSEJSI_SI_fSE_SF_NS4_17integral_constantINS4_4UMMA5MajorELSQ_0EEESR_NSO_INSP_7ScaleInELSS_0EEEST_EEEEEENS4_6LayoutISC_NS5_IJNSA_ILi0EEESX_SX_EEEEENS5_IJNS4_10UnderscoreES10_S10_EEEEENS4_13SM90_TMA_LOADENS4_14ComposedLayoutINS4_7SwizzleILi1ELi4ELi3EEENS4_18smem_ptr_flag_bitsILi8EEENSW_INS5_IJNSA_ILi8EEESG_EEENS5_IJSG_SB_EEEEEEEvNS4_8identityES13_S1D_vS1E_EENS_8epilogue10collective18CollectiveEpilogueINS1G_23Sm100TmaWarpSpecializedILi4ELi2ELi64ELb0ELb0EEEJSH_NS5_IJNSW_ISE_SB_EENSW_INSA_ILi64EEESB_EEEEESI_SJ_SI_SJ_NS1G_6fusion15FusionCallbacksIS1K_NS1P_17LinearCombinationISI_fSI_fLNS_15FloatRoundStyleE2EEESH_S1O_JEEENS4_5SM1004TMEM4LOAD26SM100_TMEM_LOAD_32dp32b64xES13_NS14_INS15_ILi2ELi4ELi3EEES18_NSW_INS5_IJS19_S1M_EEENS5_IJS1M_SB_EEEEEEENS4_39AutoVectorizingCopyWithAssumedAlignmentILi128EEENS4_14SM90_TMA_STOREES23_S25_S25_EEEvvEEEEvNT_6ParamsE:
        .type           _ZN7cutlass13device_kernelINS_4gemm6kernel13GemmUniversalIN4cute5tupleIJiiiiEEENS1_10collective13CollectiveMmaINS1_35MainloopSm100TmaUmmaWarpSpecializedILi14ELi2ELi2ENS5_IJNS4_1CILi1EEESB_SB_EEEEENS5_IJNSA_ILi128EEENSA_ILi256EEENSA_ILi32EEEEEENS_12float_e4m3_tENS5_IJlSB_lEEESI_SJ_NS4_8TiledMMAINS4_8MMA_AtomIJNS4_10MMA_TraitsINS4_19SM100_MMA_F8F6F4_SSEJSI_SI_fSE_SF_NS4_17integral_constantINS4_4UMMA5MajorELSQ_0EEESR_NSO_INSP_7ScaleInELSS_0EEEST_EEEEEENS4_6LayoutISC_NS5_IJNSA_ILi0EEESX_SX_EEEEENS5_IJNS4_10UnderscoreES10_S10_EEEEENS4_13SM90_TMA_LOADENS4_14ComposedLayoutINS4_7SwizzleILi1ELi4ELi3EEENS4_18smem_ptr_flag_bitsILi8EEENSW_INS5_IJNSA_ILi8EEESG_EEENS5_IJSG_SB_EEEEEEEvNS4_8identityES13_S1D_vS1E_EENS_8epilogue10collective18CollectiveEpilogueINS1G_23Sm100TmaWarpSpecializedILi4ELi2ELi64ELb0ELb0EEEJSH_NS5_IJNSW_ISE_SB_EENSW_INSA_ILi64EEESB_EEEEESI_SJ_SI_SJ_NS1G_6fusion15FusionCallbacksIS1K_NS1P_17LinearCombinationISI_fSI_fLNS_15FloatRoundStyleE2EEESH_S1O_JEEENS4_5SM1004TMEM4LOAD26SM100_TMEM_LOAD_32dp32b64xES13_NS14_INS15_ILi2ELi4ELi3EEES18_NSW_INS5_IJS19_S1M_EEENS5_IJS1M_SB_EEEEEEENS4_39AutoVectorizingCopyWithAssumedAlignmentILi128EEENS4_14SM90_TMA_STOREES23_S25_S25_EEEvvEEEEvNT_6ParamsE,@function
        .size           _ZN7cutlass13device_kernelINS_4gemm6kernel13GemmUniversalIN4cute5tupleIJiiiiEEENS1_10collective13CollectiveMmaINS1_35MainloopSm100TmaUmmaWarpSpecializedILi14ELi2ELi2ENS5_IJNS4_1CILi1EEESB_SB_EEEEENS5_IJNSA_ILi128EEENSA_ILi256EEENSA_ILi32EEEEEENS_12float_e4m3_tENS5_IJlSB_lEEESI_SJ_NS4_8TiledMMAINS4_8MMA_AtomIJNS4_10MMA_TraitsINS4_19SM100_MMA_F8F6F4_SSEJSI_SI_fSE_SF_NS4_17integral_constantINS4_4UMMA5MajorELSQ_0EEESR_NSO_INSP_7ScaleInELSS_0EEEST_EEEEEENS4_6LayoutISC_NS5_IJNSA_ILi0EEESX_SX_EEEEENS5_IJNS4_10UnderscoreES10_S10_EEEEENS4_13SM90_TMA_LOADENS4_14ComposedLayoutINS4_7SwizzleILi1ELi4ELi3EEENS4_18smem_ptr_flag_bitsILi8EEENSW_INS5_IJNSA_ILi8EEESG_EEENS5_IJSG_SB_EEEEEEEvNS4_8identityES13_S1D_vS1E_EENS_8epilogue10collective18CollectiveEpilogueINS1G_23Sm100TmaWarpSpecializedILi4ELi2ELi64ELb0ELb0EEEJSH_NS5_IJNSW_ISE_SB_EENSW_INSA_ILi64EEESB_EEEEESI_SJ_SI_SJ_NS1G_6fusion15FusionCallbacksIS1K_NS1P_17LinearCombinationISI_fSI_fLNS_15FloatRoundStyleE2EEESH_S1O_JEEENS4_5SM1004TMEM4LOAD26SM100_TMEM_LOAD_32dp32b64xES13_NS14_INS15_ILi2ELi4ELi3EEES18_NSW_INS5_IJS19_S1M_EEENS5_IJS1M_SB_EEEEEEENS4_39AutoVectorizingCopyWithAssumedAlignmentILi128EEENS4_14SM90_TMA_STOREES23_S25_S25_EEEvvEEEEvNT_6ParamsE,(.L_x_198 - _ZN7cutlass13device_kernelINS_4gemm6kernel13GemmUniversalIN4cute5tupleIJiiiiEEENS1_10collective13CollectiveMmaINS1_35MainloopSm100TmaUmmaWarpSpecializedILi14ELi2ELi2ENS5_IJNS4_1CILi1EEESB_SB_EEEEENS5_IJNSA_ILi128EEENSA_ILi256EEENSA_ILi32EEEEEENS_12float_e4m3_tENS5_IJlSB_lEEESI_SJ_NS4_8TiledMMAINS4_8MMA_AtomIJNS4_10MMA_TraitsINS4_19SM100_MMA_F8F6F4_SSEJSI_SI_fSE_SF_NS4_17integral_constantINS4_4UMMA5MajorELSQ_0EEESR_NSO_INSP_7ScaleInELSS_0EEEST_EEEEEENS4_6LayoutISC_NS5_IJNSA_ILi0EEESX_SX_EEEEENS5_IJNS4_10UnderscoreES10_S10_EEEEENS4_13SM90_TMA_LOADENS4_14ComposedLayoutINS4_7SwizzleILi1ELi4ELi3EEENS4_18smem_ptr_flag_bitsILi8EEENSW_INS5_IJNSA_ILi8EEESG_EEENS5_IJSG_SB_EEEEEEEvNS4_8identityES13_S1D_vS1E_EENS_8epilogue10collective18CollectiveEpilogueINS1G_23Sm100TmaWarpSpecializedILi4ELi2ELi64ELb0ELb0EEEJSH_NS5_IJNSW_ISE_SB_EENSW_INSA_ILi64EEESB_EEEEESI_SJ_SI_SJ_NS1G_6fusion15FusionCallbacksIS1K_NS1P_17LinearCombinationISI_fSI_fLNS_15FloatRoundStyleE2EEESH_S1O_JEEENS4_5SM1004TMEM4LOAD26SM100_TMEM_LOAD_32dp32b64xES13_NS14_INS15_ILi2ELi4ELi3EEES18_NSW_INS5_IJS19_S1M_EEENS5_IJS1M_SB_EEEEEEENS4_39AutoVectorizingCopyWithAssumedAlignmentILi128EEENS4_14SM90_TMA_STOREES23_S25_S25_EEEvvEEEEvNT_6ParamsE)
        .other          _ZN7cutlass13device_kernelINS_4gemm6kernel13GemmUniversalIN4cute5tupleIJiiiiEEENS1_10collective13CollectiveMmaINS1_35MainloopSm100TmaUmmaWarpSpecializedILi14ELi2ELi2ENS5_IJNS4_1CILi1EEESB_SB_EEEEENS5_IJNSA_ILi128EEENSA_ILi256EEENSA_ILi32EEEEEENS_12float_e4m3_tENS5_IJlSB_lEEESI_SJ_NS4_8TiledMMAINS4_8MMA_AtomIJNS4_10MMA_TraitsINS4_19SM100_MMA_F8F6F4_SSEJSI_SI_fSE_SF_NS4_17integral_constantINS4_4UMMA5MajorELSQ_0EEESR_NSO_INSP_7ScaleInELSS_0EEEST_EEEEEENS4_6LayoutISC_NS5_IJNSA_ILi0EEESX_SX_EEEEENS5_IJNS4_10UnderscoreES10_S10_EEEEENS4_13SM90_TMA_LOADENS4_14ComposedLayoutINS4_7SwizzleILi1ELi4ELi3EEENS4_18smem_ptr_flag_bitsILi8EEENSW_INS5_IJNSA_ILi8EEESG_EEENS5_IJSG_SB_EEEEEEEvNS4_8identityES13_S1D_vS1E_EENS_8epilogue10collective18CollectiveEpilogueINS1G_23Sm100TmaWarpSpecializedILi4ELi2ELi64ELb0ELb0EEEJSH_NS5_IJNSW_ISE_SB_EENSW_INSA_ILi64EEESB_EEEEESI_SJ_SI_SJ_NS1G_6fusion15FusionCallbacksIS1K_NS1P_17LinearCombinationISI_fSI_fLNS_15FloatRoundStyleE2EEESH_S1O_JEEENS4_5SM1004TMEM4LOAD26SM100_TMEM_LOAD_32dp32b64xES13_NS14_INS15_ILi2ELi4ELi3EEES18_NSW_INS5_IJS19_S1M_EEENS5_IJS1M_SB_EEEEEEENS4_39AutoVectorizingCopyWithAssumedAlignmentILi128EEENS4_14SM90_TMA_STOREES23_S25_S25_EEEvvEEEEvNT_6ParamsE,@"STO_CUDA_ENTRY STV_DEFAULT"
_ZN7cutlass13device_kernelINS_4gemm6kernel13GemmUniversalIN4cute5tupleIJiiiiEEENS1_10collective13CollectiveMmaINS1_35MainloopSm100TmaUmmaWarpSpecializedILi14ELi2ELi2ENS5_IJNS4_1CILi1EEESB_SB_EEEEENS5_IJNSA_ILi128EEENSA_ILi256EEENSA_ILi32EEEEEENS_12float_e4m3_tENS5_IJlSB_lEEESI_SJ_NS4_8TiledMMAINS4_8MMA_AtomIJNS4_10MMA_TraitsINS4_19SM100_MMA_F8F6F4_SSEJSI_SI_fSE_SF_NS4_17integral_constantINS4_4UMMA5MajorELSQ_0EEESR_NSO_INSP_7ScaleInELSS_0EEEST_EEEEEENS4_6LayoutISC_NS5_IJNSA_ILi0EEESX_SX_EEEEENS5_IJNS4_10UnderscoreES10_S10_EEEEENS4_13SM90_TMA_LOADENS4_14ComposedLayoutINS4_7SwizzleILi1ELi4ELi3EEENS4_18smem_ptr_flag_bitsILi8EEENSW_INS5_IJNSA_ILi8EEESG_EEENS5_IJSG_SB_EEEEEEEvNS4_8identityES13_S1D_vS1E_EENS_8epilogue10collective18CollectiveEpilogueINS1G_23Sm100TmaWarpSpecializedILi4ELi2ELi64ELb0ELb0EEEJSH_NS5_IJNSW_ISE_SB_EENSW_INSA_ILi64EEESB_EEEEESI_SJ_SI_SJ_NS1G_6fusion15FusionCallbacksIS1K_NS1P_17LinearCombinationISI_fSI_fLNS_15FloatRoundStyleE2EEESH_S1O_JEEENS4_5SM1004TMEM4LOAD26SM100_TMEM_LOAD_32dp32b64xES13_NS14_INS15_ILi2ELi4ELi3EEES18_NSW_INS5_IJS19_S1M_EEENS5_IJS1M_SB_EEEEEEENS4_39AutoVectorizingCopyWithAssumedAlignmentILi128EEENS4_14SM90_TMA_STOREES23_S25_S25_EEEvvEEEEvNT_6ParamsE:
[----:B------:R-:W1:Y:S01]  /*0000*/  LDC R1, c[0x0][0x37c] ;  /* 0x0000df00ff017b82 */ /* 0x000e620000000800 */
[----:B------:R-:W2:Y:S01]  /*0010*/  S2R R185, SR_TID.X ;  /* 0x0000000000b97919 */ /* 0x000ea20000002100 */
[----:B------:R-:W3:Y:S01]  /*0020*/  LDCU.64 UR4, c[0x0][0x890] ;  /* 0x00011200ff0477ac */ /* 0x000ee20008000a00 */
[----:B------:R-:W-:Y:S02]  /*0030*/  PRMT R171, RZ, 0x7610, R171 ;  /* 0x00007610ffab7816 */ /* 0x000fe400000000ab */
[----:B------:R-:W-:Y:S01]  /*0040*/  ELECT P5, URZ, PT ;  /* 0x0000000000ff782f */ /* 0x000fe200038a0000 */
[----:B------:R-:W4:Y:S01]  /*0050*/  LDCU.64 UR46, c[0x0][0x358] ;  /* 0x00006b00ff2e77ac */ /* 0x000f220008000a00 */
[----:B---3--:R-:W-:-:S04]  /*0060*/  UISETP.NE.U32.AND UP0, UPT, UR4, URZ, UPT ;  /* 0x000000ff0400728c */ /* 0x008fc8000bf05070 */
[----:B------:R-:W-:Y:S01]  /*0070*/  UISETP.NE.AND.EX UP0, UPT, UR5, URZ, UPT, UP0 ;  /* 0x000000ff0500728c */ /* 0x000fe2000bf05300 */
[----:B--2---:R-:W-:-:S05]  /*0080*/  SHF.R.U32.HI R173, RZ, 0x5, R185 ;  /* 0x00000005ffad7819 */ /* 0x004fca00000116b9 */
[----:B------:R-:W2:Y:S02]  /*0090*/  SHFL.IDX PT, R0, R173, RZ, 0x1f ;  /* 0x00001fffad007589 */ /* 0x000ea400000e0000 */
[----:B--2---:R-:W-:Y:S01]  /*00a0*/  R2UR UR8, R0 ;  /* 0x00000000000872ca */ /* 0x004fe200000e0000 */
[----:B-1--4-:R-:W-:-:S14]  /*00b0*/  BRA.U UP0, `(.L_x_0) ;  /* 0x00000001002c7547 */ /* 0x012fdc000b800000 */
[----:B------:R-:W1:Y:S02]  /*00c0*/  LDCU.64 UR6, c[0x0][0x888] ;  /* 0x00011100ff0677ac */ /* 0x000e640008000a00 */
[----:B-1----:R-:W-:-:S04]  /*00d0*/  UISETP.NE.U32.AND UP0, UPT, UR6, URZ, UPT ;  /* 0x000000ff0600728c */ /* 0x002fc8000bf05070 */
[----:B------:R-:W-:-:S09]  /*00e0*/  UISETP.NE.AND.EX UP0, UPT, UR7, URZ, UPT, UP0 ;  /* 0x000000ff0700728c */ /* 0x000fd2000bf05300 */
[----:B------:R-:W-:Y:S05]  /*00f0*/  BRA.U !UP0, `(.L_x_1) ;  /* 0x0000000108107547 */ /* 0x000fea000b800000 */
[----:B------:R-:W1:Y:S02]  /*0100*/  LDC.64 R2, c[0x0][0x888] ;  /* 0x00022200ff027b82 */ /* 0x000e640000000a00 */
[----:B-1----:R1:W5:Y:S01]  /*0110*/  LDG.E R81, desc[UR46][R2.64] ;  /* 0x0000002e02517981 */ /* 0x002362000c1e1900 */
[----:B------:R-:W-:Y:S01]  /*0120*/  HFMA2 R171, -RZ, RZ, 0, 5.9604644775390625e-08 ;  /* 0x00000001ffab7431 */ /* 0x000fe200000001ff */
[----:B------:R-:W-:Y:S05]  /*0130*/  BRA `(.L_x_0) ;  /* 0x00000000000c7947 */ /* 0x000fea0003800000 */
.L_x_1:
[----:B------:R-:W1:Y:S01]  /*0140*/  LDCU UR6, c[0x0][0x880] ;  /* 0x00011000ff0677ac */ /* 0x000e620008000800 */
[----:B------:R-:W-:Y:S01]  /*0150*/  HFMA2 R171, -RZ, RZ, 0, 5.9604644775390625e-08 ;  /* 0x00000001ffab7431 */ /* 0x000fe200000001ff */
[----:B-1----:R-:W-:-:S07]  /*0160*/  MOV R81, UR6 ;  /* 0x0000000600517c02 */ /* 0x002fce0008000f00 */
.L_x_0:
[----:B------:R-:W2:Y:S02]  /*0170*/  LDCU.64 UR6, c[0x0][0x8b0] ;  /* 0x00011600ff0677ac */ /* 0x000ea40008000a00 */
[----:B--2---:R-:W-:-:S04]  /*0180*/  UISETP.NE.U32.AND UP0, UPT, UR6, URZ, UPT ;  /* 0x000000ff0600728c */ /* 0x004fc8000bf05070 */
[----:B------:R-:W-:-:S09]  /*0190*/  UISETP.NE.AND.EX UP0, UPT, UR7, URZ, UPT, UP0 ;  /* 0x000000ff0700728c */ /* 0x000fd2000bf05300 */
[----:B------:R-:W-:Y:S05]  /*01a0*/  BRA.U UP0, `(.L_x_2) ;  /* 0x0000000100247547 */ /* 0x000fea000b800000 */
[----:B------:R-:W2:Y:S02]  /*01b0*/  LDCU.64 UR6, c[0x0][0x8a8] ;  /* 0x00011500ff0677ac */ /* 0x000ea40008000a00 */
[----:B--2---:R-:W-:-:S04]  /*01c0*/  UISETP.NE.U32.AND UP0, UPT, UR6, URZ, UPT ;  /* 0x000000ff0600728c */ /* 0x004fc8000bf05070 */
[----:B------:R-:W-:-:S09]  /*01d0*/  UISETP.NE.AND.EX UP0, UPT, UR7, URZ, UPT, UP0 ;  /* 0x000000ff0700728c */ /* 0x000fd2000bf05300 */
[----:B------:R-:W-:Y:S05]  /*01e0*/  BRA.U !UP0, `(.L_x_3) ;  /* 0x00000001080c7547 */ /* 0x000fea000b800000 */
[----:B------:R-:W2:Y:S02]  /*01f0*/  LDC.64 R78, c[0x0][0x8a8] ;  /* 0x00022a00ff4e7b82 */ /* 0x000ea40000000a00 */
[----:B--2---:R2:W5:Y:S01]  /*0200*/  LDG.E R78, desc[UR46][R78.64] ;  /* 0x0000002e4e4e7981 */ /* 0x004562000c1e1900 */
[----:B------:R-:W-:Y:S05]  /*0210*/  BRA `(.L_x_2) ;  /* 0x0000000000087947 */ /* 0x000fea0003800000 */
.L_x_3:
[----:B------:R-:W2:Y:S02]  /*0220*/  LDCU UR6, c[0x0][0x8a0] ;  /* 0x00011400ff0677ac */ /* 0x000ea40008000800 */
[----:B--2---:R-:W-:Y:S02]  /*0230*/  MOV R78, UR6 ;  /* 0x00000006004e7c02 */ /* 0x004fe40008000f00 */
.L_x_2:
[----:B------:R-:W-:Y:S01]  /*0240*/  IMAD.U32 R0, RZ, RZ, UR8 ;  /* 0x00000008ff007e24 */ /* 0x000fe2000f8e00ff */
[----:B------:R-:W-:Y:S04]  /*0250*/  BSSY.RECONVERGENT B0, `(.L_x_4) ;  /* 0x000000c000007945 */ /* 0x000fe80003800200 */
[C---:B------:R-:W-:Y:S02]  /*0260*/  ISETP.NE.OR P1, PT, R0.reuse, 0x1, !P5 ;  /* 0x000000010000780c */ /* 0x040fe40006f25670 */
[----:B------:R-:W-:-:S11]  /*0270*/  ISETP.NE.OR P0, PT, R0, 0x3, !P5 ;  /* 0x000000030000780c */ /* 0x000fd60006f05670 */
[----:B------:R-:W-:Y:S05]  /*0280*/  @P1 BRA `(.L_x_5) ;  /* 0x0000000000201947 */ /* 0x000fea0003800000 */
[----:B------:R-:W3:Y:S02]  /*0290*/  LDCU.64 UR6, c[0x0][0x348] ;  /* 0x00006900ff0677ac */ /* 0x000ee40008000a00 */
[----:B---3--:R-:W-:Y:S02]  /*02a0*/  UIADD3 UR10, UP1, UPT, UR6, 0x80, URZ ;  /* 0x00000080060a7890 */ /* 0x008fe4000ff3e0ff */
[----:B------:R-:W-:Y:S02]  /*02b0*/  UIADD3 UR6, UP0, UPT, UR6, 0x180, URZ ;  /* 0x0000018006067890 */ /* 0x000fe4000ff1e0ff */
[----:B------:R-:W-:Y:S02]  /*02c0*/  UIADD3.X UR11, UPT, UPT, URZ, UR7, URZ, UP1, !UPT ;  /* 0x00000007ff0b7290 */ /* 0x000fe40008ffe4ff */
[----:B------:R-:W-:-:S07]  /*02d0*/  UIADD3.X UR7, UPT, UPT, URZ, UR7, URZ, UP0, !UPT ;  /* 0x00000007ff077290 */ /* 0x000fce00087fe4ff */
[----:B------:R3:W-:Y:S02]  /*02e0*/  UTMACCTL.PF [UR10] ;  /* 0x000000000a0079b9 */ /* 0x0007e40008040000 */
[----:B------:R3:W-:Y:S02]  /*02f0*/  UTMACCTL.PF [UR6] ;  /* 0x00000000060079b9 */ /* 0x0007e40008040000 */
[----:B---3--:R-:W-:Y:S01]  /*0300*/  NOP ;  /* 0x0000000000007918 */ /* 0x008fe20000000000 */
.L_x_5:
[----:B------:R-:W-:Y:S05]  /*0310*/  BSYNC.RECONVERGENT B0 ;  /* 0x0000000000007941 */ /* 0x000fea0003800200 */
.L_x_4:
[----:B------:R-:W-:Y:S04]  /*0320*/  BSSY.RECONVERGENT B0, `(.L_x_6) ;  /* 0x000000a000007945 */ /* 0x000fe80003800200 */
        /* <DEDUP_REMOVED lines=9> */
.L_x_7:
[----:B------:R-:W-:Y:S05]  /*03c0*/  BSYNC.RECONVERGENT B0 ;  /* 0x0000000000007941 */ /* 0x000fea0003800200 */
.L_x_6:
[----:B------:R-:W3:Y:S01]  /*03d0*/  LDCU.64 UR6, c[0x0][0x888] ;  /* 0x00011100ff0677ac */ /* 0x000ee20008000a00 */
[----:B------:R-:W-:Y:S02]  /*03e0*/  UISETP.EQ.U32.AND UP1, UPT, UR4, URZ, UPT ;  /* 0x000000ff0400728c */ /* 0x000fe4000bf22070 */
[----:B------:R-:W-:Y:S02]  /*03f0*/  UPLOP3.LUT UP2, UPT, UPT, UPT, UPT, 0x80, 0x8 ;  /* 0x000000000008789c */ /* 0x000fe40003f4f070 */
[----:B---3--:R-:W-:-:S04]  /*0400*/  UISETP.NE.U32.AND UP0, UPT, UR6, URZ, UPT ;  /* 0x000000ff0600728c */ /* 0x008fc8000bf05070 */
[----:B------:R-:W-:-:S04]  /*0410*/  UISETP.NE.AND.EX UP0, UPT, UR7, URZ, UPT, UP0 ;  /* 0x000000ff0700728c */ /* 0x000fc8000bf05300 */
[----:B------:R-:W-:-:S04]  /*0420*/  UISETP.EQ.OR.EX UP3, UPT, UR5, URZ, !UP0, UP1 ;  /* 0x000000ff0500728c */ /* 0x000fc8000c762710 */
[----:B------:R-:W-:-:S05]  /*0430*/  UP2UR UR50, UPR, URZ, 0x8 ;  /* 0x00000008ff327883 */ /* 0x000fca0008000000 */
[----:B------:R-:W-:Y:S07]  /*0440*/  BRA.U !UP3, `(.L_x_8) ;  /* 0x000000010b207547 */ /* 0x000fee000b800000 */
[----:B------:R-:W-:Y:S01]  /*0450*/  UISETP.NE.U32.AND UP2, UPT, UR4, URZ, UPT ;  /* 0x000000ff0400728c */ /* 0x000fe2000bf45070 */
[----:B-----5:R-:W-:Y:S01]  /*0460*/  FSETP.NEU.AND P0, PT, R81, RZ, PT ;  /* 0x000000ff5100720b */ /* 0x020fe20003f0d000 */
[----:B------:R-:W-:Y:S02]  /*0470*/  USEL UR4, URZ, 0xffffffff, UP0 ;  /* 0xffffffffff047887 */ /* 0x000fe40008000000 */
[----:B------:R-:W-:-:S10]  /*0480*/  UISETP.NE.AND.EX UP2, UPT, UR5, URZ, UPT, UP2 ;  /* 0x000000ff0500728c */ /* 0x000fd4000bf45320 */
[----:B------:R-:W-:Y:S01]  /*0490*/  VOTEU.ANY UP1, P0 ;  /* 0x0000000000ff7886 */ /* 0x000fe20000020100 */
[----:B------:R-:W-:-:S04]  /*04a0*/  @!UP2 USEL UR4, URZ, 0xffffffff, UP1 ;  /* 0xffffffffff04a887 */ /* 0x000fc80008800000 */
[----:B------:R-:W-:-:S04]  /*04b0*/  ULOP3.LUT UR4, UR4, 0x1, URZ, 0xc0, !UPT ;  /* 0x0000000104047892 */ /* 0x000fc8000f8ec0ff */
[----:B------:R-:W-:-:S11]  /*04c0*/  UISETP.NE.U32.AND UP2, UPT, UR4, 0x1, UPT ;  /* 0x000000010400788c */ /* 0x000fd6000bf45070 */
.L_x_8:
[----:B-1----:R-:W1:Y:S01]  /*04d0*/  SHFL.IDX PT, R2, R173, RZ, 0x1f ;  /* 0x00001fffad027589 */ /* 0x002e6200000e0000 */
[----:B------:R-:W-:-:S04]  /*04e0*/  UISETP.NE.AND UP1, UPT, UR8, 0x2, UPT ;  /* 0x000000020800788c */ /* 0x000fc8000bf25270 */
[----:B------:R-:W-:Y:S01]  /*04f0*/  USEL UR6, URZ, 0x1, UP1 ;  /* 0x00000001ff067887 */ /* 0x000fe20008800000 */
[----:B-1----:R-:W-:-:S13]  /*0500*/  ISETP.NE.AND P0, PT, R2, RZ, PT ;  /* 0x000000ff0200720c */ /* 0x002fda0003f05270 */
[----:B------:R-:W-:Y:S05]  /*0510*/  @P0 BRA `(.L_x_9) ;  /* 0x0000000000a40947 */ /* 0x000fea0003800000 */
[----:B------:R-:W-:Y:S01]  /*0520*/  ELECT P0, URZ, PT ;  /* 0x0000000000ff782f */ /* 0x000fe20003800000 */
[----:B------:R-:W-:-:S12]  /*0530*/  BSSY.RECONVERGENT B0, `(.L_x_9) ;  /* 0x0000027000007945 */ /* 0x000fd80003800200 */
[----:B------:R-:W-:Y:S05]  /*0540*/  @!P0 BRA `(.L_x_10) ;  /* 0x0000000000948947 */ /* 0x000fea0003800000 */
[----:B------:R-:W1:Y:S01]  /*0550*/  S2UR UR5, SR_CgaCtaId ;  /* 0x00000000000579c3 */ /* 0x000e620000008800 */
[----:B------:R-:W-:Y:S01]  /*0560*/  UMOV UR7, 0x400 ;  /* 0x0000040000077882 */ /* 0x000fe20000000000 */
[----:B------:R-:W-:Y:S02]  /*0570*/  UMOV UR4, 0x1 ;  /* 0x0000000100047882 */ /* 0x000fe40000000000 */
[----:B------:R-:W-:-:S04]  /*0580*/  UIADD3 UR10, UPT, UPT, -UR4, 0x100000, URZ ;  /* 0x00100000040a7890 */ /* 0x000fc8000fffe1ff */
[----:B------:R-:W-:Y:S02]  /*0590*/  USHF.L.U32 UR11, UR10, 0xb, URZ ;  /* 0x0000000b0a0b7899 */ /* 0x000fe400080006ff */
[----:B------:R-:W-:Y:S02]  /*05a0*/  USHF.L.U32 UR10, UR10, 0x1, URZ ;  /* 0x000000010a0a7899 */ /* 0x000fe400080006ff */
[----:B-1----:R-:W-:Y:S01]  /*05b0*/  ULEA UR5, UR5, UR7, 0x18 ;  /* 0x0000000705057291 */ /* 0x002fe2000f8ec0ff */
[----:B------:R-:W1:Y:S11]  /*05c0*/  FENCE.VIEW.ASYNC.S ;  /* 0x00000000000073c6 */ /* 0x000e760000000000 */
[----:B-1----:R1:W3:Y:S01]  /*05d0*/  SYNCS.EXCH.64 URZ, [UR5], UR10 ;  /* 0x0000000a05ff75b2 */ /* 0x0022e20008000100 */
[----:B------:R1:W4:Y:S01]  /*05e0*/  SYNCS.EXCH.64 URZ, [UR5+0x70], UR10 ;  /* 0x0000700a05ff75b2 */ /* 0x0003220008000100 */
[----:B------:R1:W1:Y:S01]  /*05f0*/  SYNCS.EXCH.64 URZ, [UR5+0x8], UR10 ;  /* 0x0000080a05ff75b2 */ /* 0x0002620008000100 */
        /* <DEDUP_REMOVED lines=25> */
[----:B---34-:R-:W-:Y:S01]  /*0790*/  NOP ;  /* 0x0000000000007918 */ /* 0x018fe20000000000 */
.L_x_10:
[----:B-1----:R-:W-:Y:S05]  /*07a0*/  BSYNC.RECONVERGENT B0 ;  /* 0x0000000000007941 */ /* 0x002fea0003800200 */
.L_x_9:
[----:B------:R-:W1:Y:S01]  /*07b0*/  SHFL.IDX PT, R2, R173, RZ, 0x1f ;  /* 0x00001fffad027589 */ /* 0x000e6200000e0000 */
[----:B------:R-:W-:Y:S01]  /*07c0*/  NOP ;  /* 0x0000000000007918 */ /* 0x000fe20000000000 */
[----:B-1----:R-:W-:-:S13]  /*07d0*/  ISETP.NE.AND P0, PT, R2, 0x1, PT ;  /* 0x000000010200780c */ /* 0x002fda0003f05270 */
[----:B------:R-:W-:Y:S05]  /*07e0*/  @P0 BRA `(.L_x_11) ;  /* 0x0000000000580947 */ /* 0x000fea0003800000 */
[----:B------:R-:W1:Y:S01]  /*07f0*/  S2UR UR7, SR_CgaCtaId ;  /* 0x00000000000779c3 */ /* 0x000e620000008800 */
[----:B------:R-:W-:Y:S01]  /*0800*/  UMOV UR9, 0x400 ;  /* 0x0000040000097882 */ /* 0x000fe20000000000 */
[----:B------:R-:W-:Y:S01]  /*0810*/  UMOV UR5, 0x20 ;  /* 0x0000002000057882 */ /* 0x000fe20000000000 */
[----:B------:R-:W-:Y:S01]  /*0820*/  UMOV UR4, 0x80 ;  /* 0x0000008000047882 */ /* 0x000fe20000000000 */
[----:B------:R-:W-:-:S04]  /*0830*/  UIADD3 UR10, UPT, UPT, -UR5, 0x100000, URZ ;  /* 0x00100000050a7890 */ /* 0x000fc8000fffe1ff */
[----:B------:R-:W-:Y:S02]  /*0840*/  USHF.L.U32 UR11, UR10, 0xb, URZ ;  /* 0x0000000b0a0b7899 */ /* 0x000fe400080006ff */
[----:B------:R-:W-:Y:S02]  /*0850*/  USHF.L.U32 UR10, UR10, 0x1, URZ ;  /* 0x000000010a0a7899 */ /* 0x000fe400080006ff */
[----:B------:R-:W-:-:S04]  /*0860*/  UIADD3 UR4, UPT, UPT, -UR4, 0x100000, URZ ;  /* 0x0010000004047890 */ /* 0x000fc8000fffe1ff */
[----:B------:R-:W-:Y:S02]  /*0870*/  USHF.L.U32 UR5, UR4, 0xb, URZ ;  /* 0x0000000b04057899 */ /* 0x000fe400080006ff */
[----:B------:R-:W-:Y:S01]  /*0880*/  USHF.L.U32 UR4, UR4, 0x1, URZ ;  /* 0x0000000104047899 */ /* 0x000fe200080006ff */
[----:B------:R-:W-:Y:S01]  /*0890*/  ELECT P0, URZ, PT ;  /* 0x0000000000ff782f */ /* 0x000fe20003800000 */
[----:B-1----:R-:W-:Y:S01]  /*08a0*/  ULEA UR7, UR7, UR9, 0x18 ;  /* 0x0000000907077291 */ /* 0x002fe2000f8ec0ff */
[----:B------:R-:W1:Y:S11]  /*08b0*/  FENCE.VIEW.ASYNC.S ;  /* 0x00000000000073c6 */ /* 0x000e760000000000 */
[----:B-1----:R1:W3:Y:S01]  /*08c0*/  SYNCS.EXCH.64 URZ, [UR7+0xe0], UR10 ;  /* 0x0000e00a07ff75b2 */ /* 0x0022e20008000100 */
[----:B------:R1:W4:Y:S01]  /*08d0*/  SYNCS.EXCH.64 URZ, [UR7+0x100], UR4 ;  /* 0x0001000407ff75b2 */ /* 0x0003220008000100 */
[----:B------:R1:W1:Y:S01]  /*08e0*/  SYNCS.EXCH.64 URZ, [UR7+0xe8], UR10 ;  /* 0x0000e80a07ff75b2 */ /* 0x0002620008000100 */
[----:B------:R1:W1:Y:S01]  /*08f0*/  SYNCS.EXCH.64 URZ, [UR7+0x108], UR4 ;  /* 0x0001080407ff75b2 */ /* 0x0002620008000100 */
[----:B------:R1:W1:Y:S01]  /*0900*/  SYNCS.EXCH.64 URZ, [UR7+0xf0], UR10 ;  /* 0x0000f00a07ff75b2 */ /* 0x0002620008000100 */
[----:B------:R1:W1:Y:S01]  /*0910*/  SYNCS.EXCH.64 URZ, [UR7+0x110], UR4 ;  /* 0x0001100407ff75b2 */ /* 0x0002620008000100 */
[----:B------:R1:W1:Y:S01]  /*0920*/  SYNCS.EXCH.64 URZ, [UR7+0xf8], UR10 ;  /* 0x0000f80a07ff75b2 */ /* 0x0002620008000100 */
[----:B------:R1:W1:Y:S01]  /*0930*/  SYNCS.EXCH.64 URZ, [UR7+0x118], UR4 ;  /* 0x0001180407ff75b2 */ /* 0x0002620008000100 */
[----:B------:R-:W-:Y:S01]  /*0940*/  NOP ;  /* 0x0000000000007918 */ /* 0x000fe20000000000 */
.L_x_11:
[----:B------:R-:W2:Y:S01]  /*0950*/  SHFL.IDX PT, R2, R173, RZ, 0x1f ;  /* 0x00001fffad027589 */ /* 0x000ea200000e0000 */
[----:B------:R-:W-:Y:S01]  /*0960*/  NOP ;  /* 0x0000000000007918 */ /* 0x000fe20000000000 */
[----:B--2---:R-:W-:-:S13]  /*0970*/  ISETP.NE.AND P0, PT, R2, 0x3, PT ;  /* 0x000000030200780c */ /* 0x004fda0003f05270 */
[----:B------:R-:W-:Y:S05]  /*0980*/  @P0 BRA `(.L_x_12) ;  /* 0x0000000000300947 */ /* 0x000fea0003800000 */
[----:B-1----:R-:W1:Y:S01]  /*0990*/  S2UR UR5, SR_CgaCtaId ;  /* 0x00000000000579c3 */ /* 0x002e620000008800 */
[----:B------:R-:W-:Y:S01]  /*09a0*/  UMOV UR7, 0x400 ;  /* 0x0000040000077882 */ /* 0x000fe20000000000 */
[----:B------:R-:W-:Y:S01]  /*09b0*/  UMOV UR4, 0x20 ;  /* 0x0000002000047882 */ /* 0x000fe20000000000 */
[----:B------:R-:W-:Y:S01]  /*09c0*/  ELECT P0, URZ, PT ;  /* 0x0000000000ff782f */ /* 0x000fe20003800000 */
[----:B------:R-:W-:-:S04]  /*09d0*/  UIADD3 UR10, UPT, UPT, -UR4, 0x100000, URZ ;  /* 0x00100000040a7890 */ /* 0x000fc8000fffe1ff */
[----:B------:R-:W-:Y:S02]  /*09e0*/  USHF.L.U32 UR11, UR10, 0xb, URZ ;  /* 0x0000000b0a0b7899 */ /* 0x000fe400080006ff */
[----:B------:R-:W-:Y:S02]  /*09f0*/  USHF.L.U32 UR10, UR10, 0x1, URZ ;  /* 0x000000010a0a7899 */ /* 0x000fe400080006ff */
[----:B-1----:R-:W-:Y:S01]  /*0a00*/  ULEA UR5, UR5, UR7, 0x18 ;  /* 0x0000000705057291 */ /* 0x002fe2000f8ec0ff */
[----:B------:R-:W1:Y:S11]  /*0a10*/  FENCE.VIEW.ASYNC.S ;  /* 0x00000000000073c6 */ /* 0x000e760000000000 */
[----:B-1----:R2:W1:Y:S01]  /*0a20*/  SYNCS.EXCH.64 URZ, [UR5+0x120], UR10 ;  /* 0x0001200a05ff75b2 */ /* 0x0024620008000100 */
[----:B------:R2:W1:Y:S02]  /*0a30*/  SYNCS.EXCH.64 URZ, [UR5+0x128], UR10 ;  /* 0x0001280a05ff75b2 */ /* 0x0004640008000100 */
[----:B--2---:R-:W-:Y:S01]  /*0a40*/  NOP ;  /* 0x0000000000007918 */ /* 0x004fe20000000000 */
.L_x_12:
[----:B------:R-:W2:Y:S01]  /*0a50*/  SHFL.IDX PT, R2, R173, RZ, 0x1f ;  /* 0x00001fffad027589 */ /* 0x000ea200000e0000 */
[----:B------:R-:W-:Y:S01]  /*0a60*/  NOP ;  /* 0x0000000000007918 */ /* 0x000fe20000000000 */
[----:B--2---:R-:W-:-:S13]  /*0a70*/  ISETP.NE.AND P0, PT, R2, 0x4, PT ;  /* 0x000000040200780c */ /* 0x004fda0003f05270 */
[----:B------:R-:W-:Y:S05]  /*0a80*/  @P0 BRA `(.L_x_13) ;  /* 0x00000000004c0947 */ /* 0x000fea0003800000 */
[----:B-1----:R-:W1:Y:S01]  /*0a90*/  S2UR UR5, SR_CgaCtaId ;  /* 0x00000000000579c3 */ /* 0x002e620000008800 */
[----:B------:R-:W-:Y:S01]  /*0aa0*/  UMOV UR9, 0x100 ;  /* 0x0000010000097882 */ /* 0x000fe20000000000 */
[----:B------:R-:W-:Y:S01]  /*0ab0*/  UMOV UR7, 0x400 ;  /* 0x0000040000077882 */ /* 0x000fe20000000000 */
[----:B------:R-:W-:Y:S01]  /*0ac0*/  USEL UR9, UR9, 0xe0, UP2 ;  /* 0x000000e009097887 */ /* 0x000fe20009000000 */
[----:B------:R-:W-:Y:S01]  /*0ad0*/  UMOV UR4, 0x1 ;  /* 0x0000000100047882 */ /* 0x000fe20000000000 */
[----:B------:R-:W-:Y:S01]  /*0ae0*/  ELECT P0, URZ, PT ;  /* 0x0000000000ff782f */ /* 0x000fe20003800000 */
[----:B------:R-:W-:-:S04]  /*0af0*/  UIADD3 UR10, UPT, UPT, -UR4, 0x100000, URZ ;  /* 0x00100000040a7890 */ /* 0x000fc8000fffe1ff */
[----:B------:R-:W-:Y:S02]  /*0b00*/  USHF.L.U32 UR11, UR10, 0xb, URZ ;  /* 0x0000000b0a0b7899 */ /* 0x000fe400080006ff */
[----:B------:R-:W-:Y:S02]  /*0b10*/  USHF.L.U32 UR10, UR10, 0x1, URZ ;  /* 0x000000010a0a7899 */ /* 0x000fe400080006ff */
[----:B------:R-:W-:-:S04]  /*0b20*/  UIADD3 UR12, UPT, UPT, -UR9, 0x100000, URZ ;  /* 0x00100000090c7890 */ /* 0x000fc8000fffe1ff */
[----:B------:R-:W-:Y:S02]  /*0b30*/  USHF.L.U32 UR13, UR12, 0xb, URZ ;  /* 0x0000000b0c0d7899 */ /* 0x000fe400080006ff */
[----:B------:R-:W-:Y:S02]  /*0b40*/  USHF.L.U32 UR12, UR12, 0x1, URZ ;  /* 0x000000010c0c7899 */ /* 0x000fe400080006ff */
[----:B-1----:R-:W-:Y:S01]  /*0b50*/  ULEA UR5, UR5, UR7, 0x18 ;  /* 0x0000000705057291 */ /* 0x002fe2000f8ec0ff */
[----:B------:R-:W1:Y:S11]  /*0b60*/  FENCE.VIEW.ASYNC.S ;  /* 0x00000000000073c6 */ /* 0x000e760000000000 */
[----:B-1----:R2:W1:Y:S01]  /*0b70*/  SYNCS.EXCH.64 URZ, [UR5+0x130], UR10 ;  /* 0x0001300a05ff75b2 */ /* 0x0024620008000100 */
[----:B------:R2:W1:Y:S01]  /*0b80*/  SYNCS.EXCH.64 URZ, [UR5+0x140], UR12 ;  /* 0x0001400c05ff75b2 */ /* 0x0004620008000100 */
[----:B------:R2:W1:Y:S01]  /*0b90*/  SYNCS.EXCH.64 URZ, [UR5+0x138], UR10 ;  /* 0x0001380a05ff75b2 */ /* 0x0004620008000100 */
[----:B------:R2:W1:Y:S02]  /*0ba0*/  SYNCS.EXCH.64 URZ, [UR5+0x148], UR12 ;  /* 0x0001480c05ff75b2 */ /* 0x0004640008000100 */
[----:B--2---:R-:W-:Y:S01]  /*0bb0*/  NOP ;  /* 0x0000000000007918 */ /* 0x004fe20000000000 */
.L_x_13:
[----:B------:R-:W2:Y:S01]  /*0bc0*/  SHFL.IDX PT, R2, R173, RZ, 0x1f ;  /* 0x00001fffad027589 */ /* 0x000ea200000e0000 */
[----:B------:R-:W-:Y:S01]  /*0bd0*/  NOP ;  /* 0x0000000000007918 */ /* 0x000fe20000000000 */
[----:B--2---:R-:W-:-:S13]  /*0be0*/  ISETP.NE.AND P0, PT, R2, 0x5, PT ;  /* 0x000000050200780c */ /* 0x004fda0003f05270 */
[----:B------:R-:W-:Y:S05]  /*0bf0*/  @P0 BRA `(.L_x_14) ;  /* 0x0000000000480947 */ /* 0x000fea0003800000 */
[----:B-1----:R-:W1:Y:S01]  /*0c00*/  S2UR UR7, SR_CgaCtaId ;  /* 0x00000000000779c3 */ /* 0x002e620000008800 */
        /* <DEDUP_REMOVED lines=12> */
[----:B-1----:R2:W1:Y:S01]  /*0cd0*/  SYNCS.EXCH.64 URZ, [UR7+0x150], UR10 ;  /* 0x0001500a07ff75b2 */ /* 0x0024620008000100 */
[----:B------:R2:W1:Y:S01]  /*0ce0*/  SYNCS.EXCH.64 URZ, [UR7+0x160], UR4 ;  /* 0x0001600407ff75b2 */ /* 0x0004620008000100 */
[----:B------:R2:W1:Y:S01]  /*0cf0*/  SYNCS.EXCH.64 URZ, [UR7+0x158], UR10 ;  /* 0x0001580a07ff75b2 */ /* 0x0004620008000100 */
[----:B------:R2:W1:Y:S02]  /*0d00*/  SYNCS.EXCH.64 URZ, [UR7+0x168], UR4 ;  /* 0x0001680407ff75b2 */ /* 0x0004640008000100 */
[----:B--2---:R-:W-:Y:S01]  /*0d10*/  NOP ;  /* 0x0000000000007918 */ /* 0x004fe20000000000 */
.L_x_14:
        /* <DEDUP_REMOVED lines=18> */
.L_x_15:
[----:B-1----:R-:W1:Y:S01]  /*0e40*/  S2UR UR5, SR_CTAID.X ;  /* 0x00000000000579c3 */ /* 0x002e620000002500 */
[----:B------:R-:W-:-:S05]  /*0e50*/  CS2R.32 R170, SR_CgaSize ;  /* 0x0000000000aa7805 */ /* 0x000fca0000008a00 */
[----:B------:R-:W-:-:S05]  /*0e60*/  IMAD R170, R170, -0xa0, RZ ;  /* 0xffffff60aaaa7824 */ /* 0x000fca00078e02ff */
[----:B------:R-:W-:-:S14]  /*0e70*/  R2UR UR9, R170 ;  /* 0x00000000aa0972ca */ /* 0x000fdc00000e0000 */
[----:B------:R-:W2:Y:S01]  /*0e80*/  LDCU UR9, c[0x0][UR9+0x2b0] ;  /* 0x00005600090977ac */ /* 0x000ea20008000800 */
[----:B------:R-:W-:Y:S01]  /*0e90*/  NOP ;  /* 0x0000000000007918 */ /* 0x000fe20000000000 */
[----:B------:R-:W-:-:S05]  /*0ea0*/  CS2R.32 R170, SR_CgaSize ;  /* 0x0000000000aa7805 */ /* 0x000fca0000008a00 */
[----:B------:R-:W-:-:S05]  /*0eb0*/  IMAD R170, R170, -0xa0, RZ ;  /* 0xffffff60aaaa7824 */ /* 0x000fca00078e02ff */
[----:B------:R-:W-:-:S14]  /*0ec0*/  R2UR UR7, R170 ;  /* 0x00000000aa0772ca */ /* 0x000fdc00000e0000 */
[----:B------:R-:W3:Y:S01]  /*0ed0*/  LDCU UR7, c[0x0][UR7+0x2b4] ;  /* 0x00005680070777ac */ /* 0x000ee20008000800 */
[----:B------:R-:W4:Y:S08]  /*0ee0*/  S2UR UR4, SR_CTAID.Y ;  /* 0x00000000000479c3 */ /* 0x000f300000002600 */
[----:B------:R-:W3:Y:S01]  /*0ef0*/  LDC R9, c[0x0][0xb24] ;  /* 0x0002c900ff097b82 */ /* 0x000ee20000000800 */
[----:B-1----:R-:W-:-:S02]  /*0f00*/  I2FP.F32.U32 R5, UR5 ;  /* 0x0000000500057c45 */ /* 0x002fc40008201000 */
[----:B------:R-:W-:-:S05]  /*0f10*/  CS2R.32 R3, SR_CgaSize ;  /* 0x0000000000037805 */ /* 0x000fca0000008a00 */
[----:B------:R-:W-:-:S06]  /*0f20*/  IMAD R3, R3, -0xa0, RZ ;  /* 0xffffff6003037824 */ /* 0x000fcc00078e02ff */
[----:B------:R-:W1:Y:S01]  /*0f30*/  LDC R3, c[0x0][R3+0x2a0] ;  /* 0x0000a80003037b82 */ /* 0x000e620000000800 */
[----:B------:R-:W-:Y:S01]  /*0f40*/  MOV R21, UR5 ;  /* 0x0000000500157c02 */ /* 0x000fe20008000f00 */
[----:B--2---:R-:W-:Y:S01]  /*0f50*/  FMUL R5, R5, UR9 ;  /* 0x0000000905057c20 */ /* 0x004fe20008400000 */
[----:B----4-:R-:W-:Y:S02]  /*0f60*/  I2FP.F32.U32 R4, UR4 ;  /* 0x0000000400047c45 */ /* 0x010fe40008201000 */
[----:B------:R-:W-:-:S05]  /*0f70*/  CS2R.32 R2, SR_CgaSize ;  /* 0x0000000000027805 */ /* 0x000fca0000008a00 */
[----:B------:R-:W-:-:S06]  /*0f80*/  IMAD R2, R2, -0xa0, RZ ;  /* 0xffffff6002027824 */ /* 0x000fcc00078e02ff */
[----:B------:R-:W2:Y:S01]  /*0f90*/  LDC R2, c[0x0][R2+0x2a4] ;  /* 0x0000a90002027b82 */ /* 0x000ea20000000800 */
[----:B------:R-:W4:Y:S01]  /*0fa0*/  F2I.U32.TRUNC.NTZ R170, R5 ;  /* 0x0000000500aa7305 */ /* 0x000f22000020f000 */
[----:B------:R-:W-:Y:S01]  /*0fb0*/  MOV R20, UR4 ;  /* 0x0000000400147c02 */ /* 0x000fe20008000f00 */
[----:B---3--:R-:W-:-:S05]  /*0fc0*/  FMUL R4, R4, UR7 ;  /* 0x0000000704047c20 */ /* 0x008fca0008400000 */
[----:B------:R-:W-:Y:S01]  /*0fd0*/  BAR.SYNC.DEFER_BLOCKING 0x0 ;  /* 0x0000000000007b1d */ /* 0x000fe20000010000 */
[----:B------:R-:W-:-:S05]  /*0fe0*/  ISETP.GE.AND P0, PT, R9, 0x1, PT ;  /* 0x000000010900780c */ /* 0x000fca0003f06270 */
[----:B------:R-:W3:Y:S02]  /*0ff0*/  F2I.U32.TRUNC.NTZ R147, R4 ;  /* 0x0000000400937305 */ /* 0x000ee4000020f000 */
[----:B------:R-:W2:Y:S01]  /*1000*/  S2UR UR36, SR_CTAID.Z ;  /* 0x00000000002479c3 */ /* 0x000ea20000002700 */
[----:B----4-:R-:W-:-:S05]  /*1010*/  IADD3 R170, PT, PT, -R170, RZ, RZ ;  /* 0x000000ffaaaa7210 */ /* 0x010fca0007ffe1ff */
[----:B-1----:R-:W-:Y:S01]  /*1020*/  IMAD R170, R3, R170, UR5 ;  /* 0x0000000503aa7e24 */ /* 0x002fe2000f8e02aa */
[----:B---3--:R-:W-:-:S05]  /*1030*/  IADD3 R147, PT, PT, -R147, RZ, RZ ;  /* 0x000000ff93937210 */ /* 0x008fca0007ffe1ff */
[----:B--2---:R-:W-:Y:S01]  /*1040*/  IMAD R147, R2, R147, UR4 ;  /* 0x0000000402937e24 */ /* 0x004fe2000f8e0293 */
[----:B------:R-:W-:Y:S06]  /*1050*/  @!P0 BRA `(.L_x_16) ;  /* 0x0000000000b88947 */ /* 0x000fec0003800000 */
[----:B------:R-:W1:Y:S01]  /*1060*/  LDC.64 R4, c[0x0][0xb18] ;  /* 0x0002c600ff047b82 */ /* 0x000e620000000a00 */
[----:B------:R-:W-:-:S07]  /*1070*/  ISETP.NE.AND P0, PT, R9, 0x1, PT ;  /* 0x000000010900780c */ /* 0x000fce0003f05270 */
[----:B------:R-:W2:Y:S08]  /*1080*/  LDC R10, c[0x0][0xb0c] ;  /* 0x0002c300ff0a7b82 */ /* 0x000eb00000000800 */
[----:B------:R-:W3:Y:S08]  /*1090*/  LDC R11, c[0x0][0x370] ;  /* 0x0000dc00ff0b7b82 */ /* 0x000ef00000000800 */
[----:B------:R-:W4:Y:S01]  /*10a0*/  LDC R12, c[0x0][0x374] ;  /* 0x0000dd00ff0c7b82 */ /* 0x000f220000000800 */
[----:B-1----:R-:W-:-:S07]  /*10b0*/  ISETP.NE.AND P1, PT, R4, 0x1, PT ;  /* 0x000000010400780c */ /* 0x002fce0003f25270 */
[----:B------:R-:W3:Y:S01]  /*10c0*/  LDC.64 R6, c[0x0][0xb10] ;  /* 0x0002c400ff067b82 */ /* 0x000ee20000000a00 */
[----:B--2---:R-:W-:-:S07]  /*10d0*/  ISETP.NE.AND P2, PT, R10, 0x1, PT ;  /* 0x000000010a00780c */ /* 0x004fce0003f45270 */
[----:B------:R-:W1:Y:S08]  /*10e0*/  LDC R8, c[0x0][0xb20] ;  /* 0x0002c800ff087b82 */ /* 0x000e700000000800 */
[----:B------:R-:W2:Y:S01]  /*10f0*/  LDC.64 R2, c[0x0][0xb28] ;  /* 0x0002ca00ff027b82 */ /* 0x000ea20000000a00 */
[----:B----4-:R-:W-:-:S04]  /*1100*/  IMAD.HI.U32 R13, R12, R5, RZ ;  /* 0x000000050c0d7227 */ /* 0x010fc800078e00ff */
[----:B------:R-:W-:-:S04]  /*1110*/  IMAD.HI.U32 R5, R20, R5, RZ ;  /* 0x0000000514057227 */ /* 0x000fc800078e00ff */
[----:B---3--:R-:W-:-:S04]  /*1120*/  IMAD.HI.U32 R14, R11, R6, RZ ;  /* 0x000000060b0e7227 */ /* 0x008fc800078e00ff */
[C---:B------:R-:W-:Y:S01]  /*1130*/  IMAD.HI.U32 R16, R21.reuse, R6, RZ ;  /* 0x0000000615107227 */ /* 0x040fe200078e00ff */
[-C--:B------:R-:W-:Y:S02]  /*1140*/  @P2 SHF.R.U32.HI R11, RZ, R7.reuse, R14 ;  /* 0x00000007ff0b2219 */ /* 0x080fe4000001160e */
[-C--:B-1----:R-:W-:Y:S02]  /*1150*/  @P1 SHF.R.U32.HI R12, RZ, R8.reuse, R13 ;  /* 0x00000008ff0c1219 */ /* 0x082fe4000001160d */
[----:B------:R-:W-:Y:S02]  /*1160*/  SHF.R.U32.HI R5, RZ, R8, R5 ;  /* 0x00000008ff057219 */ /* 0x000fe40000011605 */
[----:B------:R-:W-:Y:S02]  /*1170*/  SHF.R.U32.HI R16, RZ, R7, R16 ;  /* 0x00000007ff107219 */ /* 0x000fe40000011610 */
[----:B------:R-:W-:Y:S01]  /*1180*/  SEL R5, R20, R5, !P1 ;  /* 0x0000000514057207 */ /* 0x000fe20004800000 */
[----:B--2---:R-:W-:Y:S01]  /*1190*/  IMAD.HI.U32 R14, R12, R2, RZ ;  /* 0x000000020c0e7227 */ /* 0x004fe200078e00ff */
[----:B------:R-:W-:-:S02]  /*11a0*/  SEL R7, R21, R16, !P2 ;  /* 0x0000001015077207 */ /* 0x000fc40005000000 */
[----:B------:R-:W-:Y:S01]  /*11b0*/  IADD3 R13, PT, PT, -R5, RZ, RZ ;  /* 0x000000ff050d7210 */ /* 0x000fe20007ffe1ff */
[----:B------:R-:W-:Y:S01]  /*11c0*/  IMAD.HI.U32 R6, R11, R2, RZ ;  /* 0x000000020b067227 */ /* 0x000fe200078e00ff */
[----:B------:R-:W-:-:S03]  /*11d0*/  @P0 SHF.R.U32.HI R12, RZ, R3, R14 ;  /* 0x00000003ff0c0219 */ /* 0x000fc6000001160e */
[----:B------:R-:W-:Y:S01]  /*11e0*/  IMAD R13, R4, R13, R20 ;  /* 0x0000000d040d7224 */ /* 0x000fe200078e0214 */
[----:B------:R-:W-:Y:S01]  /*11f0*/  @P0 SHF.R.U32.HI R11, RZ, R3, R6 ;  /* 0x00000003ff0b0219 */ /* 0x000fe20000011606 */
[----:B------:R-:W-:-:S04]  /*1200*/  IMAD R12, R12, R9, RZ ;  /* 0x000000090c0c7224 */ /* 0x000fc800078e02ff */
[----:B------:R-:W-:Y:S01]  /*1210*/  IMAD R6, R11, R9, RZ ;  /* 0x000000090b067224 */ /* 0x000fe200078e02ff */
[----:B------:R-:W-:-:S04]  /*1220*/  ISETP.GE.AND P1, PT, R5, R12, PT ;  /* 0x0000000c0500720c */ /* 0x000fc80003f26270 */
[----:B------:R-:W-:Y:S01]  /*1230*/  ISETP.GE.OR P1, PT, R7, R6, P1 ;  /* 0x000000060700720c */ /* 0x000fe20000f26670 */
[----:B------:R-:W-:-:S05]  /*1240*/  IMAD.HI.U32 R6, R5, R2, RZ ;  /* 0x0000000205067227 */ /* 0x000fca00078e00ff */
[----:B------:R-:W-:-:S04]  /*1250*/  SHF.R.U32.HI R6, RZ, R3, R6 ;  /* 0x00000003ff067219 */ /* 0x000fc80000011606 */
[----:B------:R-:W-:-:S03]  /*1260*/  SEL R6, R5, R6, !P0 ;  /* 0x0000000605067207 */ /* 0x000fc60004000000 */
[----:B------:R-:W-:Y:S01]  /*1270*/  @!P1 IMAD.HI.U32 R8, R7, R2, RZ ;  /* 0x0000000207089227 */ /* 0x000fe200078e00ff */
[----:B------:R-:W-:-:S04]  /*1280*/  IADD3 R2, PT, PT, -R6, RZ, RZ ;  /* 0x000000ff06027210 */ /* 0x000fc80007ffe1ff */
[----:B------:R-:W-:Y:S01]  /*1290*/  @!P1 SHF.R.U32.HI R8, RZ, R3, R8 ;  /* 0x00000003ff089219 */ /* 0x000fe20000011608 */
[----:B------:R-:W-:-:S03]  /*12a0*/  IMAD R2, R9, R2, R5 ;  /* 0x0000000209027224 */ /* 0x000fc600078e0205 */
[----:B------:R-:W-:-:S05]  /*12b0*/  @!P1 SEL R3, R7, R8, !P0 ;  /* 0x0000000807039207 */ /* 0x000fca0004000000 */
[--C-:B------:R-:W-:Y:S02]  /*12c0*/  @!P1 IMAD.IADD R6, R6, 0x1, -R3.reuse ;  /* 0x0000000106069824 */ /* 0x100fe400078e0a03 */
[----:B------:R-:W-:Y:S01]  /*12d0*/  @!P1 IMAD R3, R2, R11, R3 ;  /* 0x0000000b02039224 */ /* 0x000fe200078e0203 */
[----:B------:R-:W-:Y:S01]  /*12e0*/  IADD3 R2, PT, PT, -R7, RZ, RZ ;  /* 0x000000ff07027210 */ /* 0x000fe20007ffe1ff */
[----:B------:R-:W-:Y:S02]  /*12f0*/  @!P1 IMAD R5, R6, R9, R7 ;  /* 0x0000000906059224 */ /* 0x000fe400078e0207 */
[----:B------:R-:W-:Y:S02]  /*1300*/  @!P1 IMAD.MOV.U32 R7, RZ, RZ, R3 ;  /* 0x000000ffff079224 */ /* 0x000fe400078e0003 */
[----:B------:R-:W-:Y:S02]  /*1310*/  IMAD R2, R10, R2, R21 ;  /* 0x000000020a027224 */ /* 0x000fe400078e0215 */
[----:B------:R-:W-:-:S02]  /*1320*/  IMAD R20, R5, R4, R13 ;  /* 0x0000000405147224 */ /* 0x000fc400078e020d */
[----:B------:R-:W-:Y:S02]  /*1330*/  IMAD R21, R7, R10, R2 ;  /* 0x0000000a07157224 */ /* 0x000fe400078e0202 */
.L_x_16:
[----:B------:R-:W1:Y:S01]  /*1340*/  LDCU UR4, c[0x0][0xb30] ;  /* 0x00016600ff0477ac */ /* 0x000e620008000800 */
[----:B------:R-:W2:Y:S08]  /*1350*/  S2UR UR37, SR_CgaCtaId ;  /* 0x00000000002579c3 */ /* 0x000eb00000008800 */
[----:B------:R-:W3:Y:S01]  /*1360*/  LDC R72, c[0x0][0xb24] ;  /* 0x0002c900ff487b82 */ /* 0x000ee20000000800 */
[----:B-1----:R-:W-:-:S09]  /*1370*/  UISETP.NE.AND UP1, UPT, UR4, 0x1, UPT ;  /* 0x000000010400788c */ /* 0x002fd2000bf25270 */
[----:B--2---:R-:W-:Y:S05]  /*1380*/  BRA.U UP1, `(.L_x_17) ;  /* 0x0000000101407547 */ /* 0x004fea000b800000 */
[----:B------:R-:W1:Y:S08]  /*1390*/  LDC.64 R4, c[0x0][0xb10] ;  /* 0x0002c400ff047b82 */ /* 0x000e700000000a00 */
[----:B------:R-:W2:Y:S08]  /*13a0*/  LDC.64 R2, c[0x0][0xb18] ;  /* 0x0002c600ff027b82 */ /* 0x000eb00000000a00 */
[----:B------:R-:W4:Y:S08]  /*13b0*/  LDC R6, c[0x0][0xb20] ;  /* 0x0002c800ff067b82 */ /* 0x000f300000000800 */
[----:B------:R-:W3:Y:S01]  /*13c0*/  LDC R8, c[0x0][0xb0c] ;  /* 0x0002c300ff087b82 */ /* 0x000ee20000000800 */
[----:B-1----:R-:W-:-:S05]  /*13d0*/  IMAD.HI.U32 R4, R21, R4, RZ ;  /* 0x0000000415047227 */ /* 0x002fca00078e00ff */
[----:B------:R-:W-:Y:S01]  /*13e0*/  SHF.R.U32.HI R4, RZ, R5, R4 ;  /* 0x00000005ff047219 */ /* 0x000fe20000011604 */
[----:B--2---:R-:W-:Y:S01]  /*13f0*/  IMAD.HI.U32 R3, R20, R3, RZ ;  /* 0x0000000314037227 */ /* 0x004fe200078e00ff */
[----:B------:R-:W-:-:S04]  /*1400*/  ISETP.NE.AND P0, PT, R2, 0x1, PT ;  /* 0x000000010200780c */ /* 0x000fc80003f05270 */
[----:B----4-:R-:W-:-:S04]  /*1410*/  SHF.R.U32.HI R3, RZ, R6, R3 ;  /* 0x00000006ff037219 */ /* 0x010fc80000011603 */
[----:B------:R-:W-:Y:S02]  /*1420*/  SEL R3, R20, R3, !P0 ;  /* 0x0000000314037207 */ /* 0x000fe40004000000 */
[----:B---3--:R-:W-:-:S04]  /*1430*/  ISETP.NE.AND P1, PT, R8, 0x1, PT ;  /* 0x000000010800780c */ /* 0x008fc80003f25270 */
[----:B------:R-:W-:-:S05]  /*1440*/  SEL R4, R21, R4, !P1 ;  /* 0x0000000415047207 */ /* 0x000fca0004800000 */
[----:B------:R-:W-:Y:S02]  /*1450*/  IMAD.IADD R5, R3, 0x1, -R4 ;  /* 0x0000000103057824 */ /* 0x000fe400078e0a04 */
[----:B------:R-:W-:Y:S02]  /*1460*/  IMAD.IADD R3, R4, 0x1, -R3 ;  /* 0x0000000104037824 */ /* 0x000fe400078e0a03 */
[----:B------:R-:W-:Y:S02]  /*1470*/  IMAD R21, R5, R8, R21 ;  /* 0x0000000805157224 */ /* 0x000fe400078e0215 */
[----:B------:R-:W-:-:S07]  /*1480*/  IMAD R20, R3, R2, R20 ;  /* 0x0000000203147224 */ /* 0x000fce00078e0214 */
.L_x_17:
[----:B------:R-:W-:Y:S01]  /*1490*/  BAR.SYNC.DEFER_BLOCKING 0x0 ;  /* 0x0000000000007b1d */ /* 0x000fe20000010000 */
[----:B------:R-:W-:Y:S01]  /*14a0*/  UISETP.NE.AND UP1, UPT, UR8, 0x2, UPT ;  /* 0x000000020800788c */ /* 0x000fe2000bf25270 */
[----:B------:R-:W-:Y:S02]  /*14b0*/  ISETP.NE.OR P5, PT, R0, 0x2, !P5 ;  /* 0x000000020000780c */ /* 0x000fe40006fa5670 */
[----:B------:R-:W-:-:S06]  /*14c0*/  LOP3.LUT R2, R185, 0x1f, RZ, 0xc0, !PT ;  /* 0x0000001fb9027812 */ /* 0x000fcc00078ec0ff */
[----:B------:R-:W-:Y:S05]  /*14d0*/  BRA.U UP1, `(.L_x_18) ;  /* 0x0000001501c47547 */ /* 0x000fea000b800000 */
[----:B------:R-:W1:Y:S01]  /*14e0*/  LDCU UR13, c[0x0][0x38c] ;  /* 0x00007180ff0d77ac */ /* 0x000e620008000800 */
[----:B------:R-:W2:Y:S01]  /*14f0*/  LDC R9, c[0x0][0x370] ;  /* 0x0000dc00ff097b82 */ /* 0x000ea20000000800 */
[----:B------:R-:W-:Y:S01]  /*1500*/  PLOP3.LUT P1, PT, PT, PT, UP2, 0x80, 0x8 ;  /* 0x000000000008781c */ /* 0x000fe20003f2f028 */
[----:B------:R-:W-:Y:S01]  /*1510*/  IMAD.MOV.U32 R15, RZ, RZ, 0x1 ;  /* 0x00000001ff0f7424 */ /* 0x000fe200078e00ff */
[----:B------:R-:W-:Y:S01]  /*1520*/  ISETP.EQ.OR P4, PT, R2, RZ, P5 ;  /* 0x000000ff0200720c */ /* 0x000fe20002f82670 */
[----:B------:R-:W-:Y:S01]  /*1530*/  IMAD.MOV.U32 R14, RZ, RZ, RZ ;  /* 0x000000ffff0e7224 */ /* 0x000fe200078e00ff */
[----:B------:R-:W-:Y:S02]  /*1540*/  PLOP3.LUT P1, PT, P1, PT, PT, 0x8, 0x80 ;  /* 0x000000000080781c */ /* 0x000fe40000f2e170 */
[----:B------:R-:W-:Y:S01]  /*1550*/  CS2R R12, SRZ ;  /* 0x00000000000c7805 */ /* 0x000fe2000001ff00 */
[----:B------:R-:W-:Y:S01]  /*1560*/  IMAD.MOV.U32 R10, RZ, RZ, 0x1 ;  /* 0x00000001ff0a7424 */ /* 0x000fe200078e00ff */
[----:B------:R-:W4:Y:S01]  /*1570*/  LDC R0, c[0x0][0x374] ;  /* 0x0000dd00ff007b82 */ /* 0x000f220000000800 */
[----:B------:R-:W2:Y:S01]  /*1580*/  LDCU.64 UR22, c[0x0][0x348] ;  /* 0x00006900ff1677ac */ /* 0x000ea20008000a00 */
[----:B------:R-:W-:Y:S01]  /*1590*/  UMOV UR6, URZ ;  /* 0x000000ff00067c82 */ /* 0x000fe20008000000 */
[----:B-1----:R-:W-:-:S04]  /*15a0*/  UIADD3 UR5, UPT, UPT, UR13, 0x1f, URZ ;  /* 0x0000001f0d057890 */ /* 0x002fc8000fffe0ff */
[----:B------:R-:W-:-:S04]  /*15b0*/  USHF.R.S32.HI UR4, URZ, 0x1f, UR5 ;  /* 0x0000001fff047899 */ /* 0x000fc80008011405 */
[----:B------:R-:W-:-:S04]  /*15c0*/  ULEA.HI UR4, UR4, UR5, URZ, 0x5 ;  /* 0x0000000504047291 */ /* 0x000fc8000f8f28ff */
[----:B------:R-:W-:Y:S02]  /*15d0*/  USHF.R.S32.HI UR15, URZ, 0x5, UR4 ;  /* 0x00000005ff0f7899 */ /* 0x000fe40008011404 */
[----:B------:R-:W-:Y:S02]  /*15e0*/  UIADD3 UR4, UPT, UPT, UR13, -0x1, URZ ;  /* 0xffffffff0d047890 */ /* 0x000fe4000fffe0ff */
[----:B------:R-:W-:Y:S02]  /*15f0*/  UISETP.LT.U32.AND UP0, UPT, UR15, 0xe, UPT ;  /* 0x0000000e0f00788c */ /* 0x000fe4000bf01070 */
[----:B------:R-:W-:Y:S02]  /*1600*/  UISETP.GE.U32.AND UP1, UPT, UR4, -0x3f, UPT ;  /* 0xffffffc10400788c */ /* 0x000fe4000bf26070 */
[----:B------:R-:W-:Y:S02]  /*1610*/  USEL UR14, UR15, 0xe, UP0 ;  /* 0x0000000e0f0e7887 */ /* 0x000fe40008000000 */
[----:B------:R-:W-:-:S02]  /*1620*/  UIADD3 UR13, UPT, UPT, UR13, 0x3e, URZ ;  /* 0x0000003e0d0d7890 */ /* 0x000fc4000fffe0ff */
[----:B------:R-:W-:Y:S02]  /*1630*/  UIADD3 UR5, UPT, UPT, UR14, -0x1, URZ ;  /* 0xffffffff0e057890 */ /* 0x000fe4000fffe0ff */
[----:B------:R-:W-:-:S03]  /*1640*/  UIADD3 UR7, UPT, UPT, UR15, -UR14, URZ ;  /* 0x8000000e0f077290 */ /* 0x000fc6000fffe0ff */
[----:B------:R-:W-:-:S04]  /*1650*/  @UP1 UIADD3 UR5, UPT, UPT, UR14, URZ, URZ ;  /* 0x000000ff0e051290 */ /* 0x000fc8000fffe0ff */
[----:B--2---:R-:W-:-:S12]  /*1660*/  UIADD3 UR5, UPT, UPT, UR5, 0x1, URZ ;  /* 0x0000000105057890 */ /* 0x004fd8000fffe0ff */
.L_x_36:
[----:B------:R-:W-:Y:S01]  /*1670*/  UISETP.NE.AND UP0, UPT, UR37, URZ, UPT ;  /* 0x000000ff2500728c */ /* 0x000fe2000bf05270 */
[----:B------:R-:W1:Y:S08]  /*1680*/  S2UR UR37, SR_CgaCtaId ;  /* 0x00000000002579c3 */ /* 0x000e700000008800 */
[----:B------:R-:W-:Y:S05]  /*1690*/  BRA.U UP0, `(.L_x_19) ;  /* 0x0000000100347547 */ /* 0x000fea000b800000 */
[----:B------:R-:W2:Y:S01]  /*16a0*/  S2R R2, SR_CgaCtaId ;  /* 0x0000000000027919 */ /* 0x000ea20000008800 */
[----:B------:R-:W-:-:S04]  /*16b0*/  MOV R3, 0x400 ;  /* 0x0000040000037802 */ /* 0x000fc80000000f00 */
[----:B--2---:R-:W-:Y:S02]  /*16c0*/  LEA R3, R2, R3, 0x18 ;  /* 0x0000000302037211 */ /* 0x004fe400078ec0ff */
[----:B------:R-:W-:-:S03]  /*16d0*/  SHF.L.U32 R2, R10, 0x1f, RZ ;  /* 0x0000001f0a027819 */ /* 0x000fc600000006ff */
[----:B------:R-:W-:-:S04]  /*16e0*/  IMAD R3, R12, 0x8, R3 ;  /* 0x000000080c037824 */ /* 0x000fc800078e0203 */
[----:B------:R-:W2:Y:S02]  /*16f0*/  SYNCS.PHASECHK.TRANS64.TRYWAIT P0, [R3+URZ+0x180], R2 ;  /* 0x00018002030075a7 */ /* 0x000ea400080011ff */
[----:B--2---:R-:W-:Y:S05]  /*1700*/  @!P0 BRA `(.L_x_20) ;  /* 0x0000009c00a08947 */ /* 0x004fea0003800000 */
.L_x_137:
[----:B------:R-:W-:Y:S01]  /*1710*/  VIADD R12, R12, 0x1 ;  /* 0x000000010c0c7836 */ /* 0x000fe20000000000 */
[----:B------:R2:W-:Y:S04]  /*1720*/  SYNCS.ARRIVE.TRANS64.A1T0 RZ, [R3+URZ+0x170], RZ ;  /* 0x000170ff03ff79a7 */ /* 0x0005e800081000ff */
[----:B------:R-:W-:-:S04]  /*1730*/  ISETP.NE.AND P0, PT, R12, 0x2, PT ;  /* 0x000000020c00780c */ /* 0x000fc80003f05270 */
[----:B------:R-:W-:Y:S02]  /*1740*/  SEL R12, R12, RZ, P0 ;  /* 0x000000ff0c0c7207 */ /* 0x000fe40000000000 */
[----:B--2---:R-:W-:-:S04]  /*1750*/  SEL R3, RZ, 0x1, P0 ;  /* 0x00000001ff037807 */ /* 0x004fc80000000000 */
[----:B------:R-:W-:-:S07]  /*1760*/  LOP3.LUT R10, R10, R3, RZ, 0x3c, !PT ;  /* 0x000000030a0a7212 */ /* 0x000fce00078e3cff */
.L_x_19:
[----:B------:R-:W-:Y:S01]  /*1770*/  UMOV UR4, 0x400 ;  /* 0x0000040000047882 */ /* 0x000fe20000000000 */
[----:B------:R-:W-:Y:S01]  /*1780*/  SHF.L.U32 R2, R15, 0x1f, RZ ;  /* 0x0000001f0f027819 */ /* 0x000fe200000006ff */
[----:B-1----:R-:W-:Y:S01]  /*1790*/  ULEA UR4, UR37, UR4, 0x18 ;  /* 0x0000000425047291 */ /* 0x002fe2000f8ec0ff */
[----:B------:R-:W-:Y:S01]  /*17a0*/  R2UR UR35, R21 ;  /* 0x00000000152372ca */ /* 0x000fe200000e0000 */
[----:B------:R-:W-:Y:S01]  /*17b0*/  UISETP.GE.U32.AND UP0, UPT, UR13, 0x3f, UPT ;  /* 0x0000003f0d00788c */ /* 0x000fe2000bf06070 */
[----:B------:R-:W-:Y:S01]  /*17c0*/  R2UR UR11, R20 ;  /* 0x00000000140b72ca */ /* 0x000fe200000e0000 */
[----:B------:R-:W-:Y:S01]  /*17d0*/  ULEA UR8, UR6, UR4, 0x3 ;  /* 0x0000000406087291 */ /* 0x000fe2000f8e18ff */
[----:B------:R-:W-:-:S08]  /*17e0*/  UMOV UR24, URZ ;  /* 0x000000ff00187c82 */ /* 0x000fd00008000000 */
[----:B------:R1:W2:Y:S01]  /*17f0*/  SYNCS.PHASECHK.TRANS64.TRYWAIT P0, [UR8+0x70], R2 ;  /* 0x00007002ff0075a7 */ /* 0x0002a20008001108 */
[----:B------:R-:W-:Y:S02]  /*1800*/  USHF.L.U32 UR35, UR35, 0x7, URZ ;  /* 0x0000000723237899 */ /* 0x000fe400080006ff */
[----:B------:R-:W-:Y:S01]  /*1810*/  USHF.L.U32 UR11, UR11, 0x8, URZ ;  /* 0x000000080b0b7899 */ /* 0x000fe200080006ff */
[----:B------:R-:W-:Y:S11]  /*1820*/  BRA.U !UP0, `(.L_x_21) ;  /* 0x0000000108a87547 */ /* 0x000ff6000b800000 */
[----:B------:R-:W-:Y:S01]  /*1830*/  UMOV UR16, URZ ;  /* 0x000000ff00107c82 */ /* 0x000fe20008000000 */
[----:B------:R-:W-:-:S05]  /*1840*/  UMOV UR17, UR6 ;  /* 0x0000000600117c82 */ /* 0x000fca0008000000 */
.L_x_26:
[----:B-1----:R-:W-:Y:S01]  /*1850*/  ULEA UR33, UR17, UR4, 0x3 ;  /* 0x0000000411217291 */ /* 0x002fe2000f8e18ff */
[----:B--2---:R-:W-:Y:S01]  /*1860*/  @!P5 MOV R3, 0x3000 ;  /* 0x000030000003d802 */ /* 0x004fe20000000f00 */
[----:B--2---:R-:W-:Y:S10]  /*1870*/  @P0 BRA `(.L_x_22) ;  /* 0x00000000000c0947 */ /* 0x004ff40003800000 */
[----:B------:R-:W-:-:S04]  /*1880*/  SHF.L.U32 R5, R15, 0x1f, RZ ;  /* 0x0000001f0f057819 */ /* 0x000fc800000006ff */
[----:B------:R-:W2:Y:S02]  /*1890*/  SYNCS.PHASECHK.TRANS64.TRYWAIT P0, [UR33+0x70], R5 ;  /* 0x00007005ff0075a7 */ /* 0x000ea40008001121 */
[----:B--2---:R-:W-:Y:S05]  /*18a0*/  @!P0 BRA `(.L_x_23) ;  /* 0x0000009c004c8947 */ /* 0x004fea0003800000 */
.L_x_22:
[----:B------:R2:W-:Y:S01]  /*18b0*/  @!P5 SYNCS.ARRIVE.TRANS64 RZ, [UR33], R3 ;  /* 0x00000003ffffd9a7 */ /* 0x0005e20008000021 */
[----:B------:R-:W-:Y:S04]  /*18c0*/  BSSY.RECONVERGENT B0, `(.L_x_24) ;  /* 0x0000003000007945 */ /* 0x000fe80003800200 */
[----:B------:R-:W-:Y:S05]  /*18d0*/  @P4 BRA `(.L_x_25) ;  /* 0x0000000000044947 */ /* 0x000fea0003800000 */
[----:B------:R-:W-:Y:S05]  /*18e0*/  BPT.TRAP 0x1 ;  /* 0x000000040000795c */ /* 0x000fea0000300000 */
.L_x_25:
[----:B------:R-:W-:Y:S05]  /*18f0*/  BSYNC.RECONVERGENT B0 ;  /* 0x0000000000007941 */ /* 0x000fea0003800200 */
.L_x_24:
[----:B------:R-:W-:Y:S02]  /*1900*/  UIADD3 UR6, UPT, UPT, UR17, 0x1, URZ ;  /* 0x0000000111067890 */ /* 0x000fe4000fffe0ff */
[----:B------:R-:W-:Y:S02]  /*1910*/  ULEA UR32, UR17, UR4, 0xc ;  /* 0x0000000411207291 */ /* 0x000fe4000f8e60ff */
[----:B------:R-:W-:Y:S02]  /*1920*/  UISETP.NE.AND UP0, UPT, UR6, 0xe, UPT ;  /* 0x0000000e0600788c */ /* 0x000fe4000bf05270 */
[----:B------:R-:W-:Y:S02]  /*1930*/  UIADD3 UR26, UP1, UPT, UR22, 0x80, URZ ;  /* 0x00000080161a7890 */ /* 0x000fe4000ff3e0ff */
[----:B------:R-:W-:Y:S02]  /*1940*/  USEL UR9, URZ, 0x1, UP0 ;  /* 0x00000001ff097887 */ /* 0x000fe40008000000 */
[----:B------:R-:W-:-:S02]  /*1950*/  USEL UR6, UR6, URZ, UP0 ;  /* 0x000000ff06067287 */ /* 0x000fc40008000000 */
[----:B------:R-:W-:Y:S02]  /*1960*/  UIADD3 UR20, UP0, UPT, UR22, 0x180, URZ ;  /* 0x0000018016147890 */ /* 0x000fe4000ff1e0ff */
[----:B------:R-:W-:Y:S01]  /*1970*/  ULEA UR8, UR6, UR4, 0x3 ;  /* 0x0000000406087291 */ /* 0x000fe2000f8e18ff */
[----:B------:R-:W-:Y:S01]  /*1980*/  LOP3.LUT R15, R15, UR9, RZ, 0x3c, !PT ;  /* 0x000000090f0f7c12 */ /* 0x000fe2000f8e3cff */
[----:B------:R-:W-:Y:S02]  /*1990*/  USHF.L.U32 UR34, UR16, 0x5, URZ ;  /* 0x0000000510227899 */ /* 0x000fe400080006ff */
[----:B------:R-:W-:Y:S01]  /*19a0*/  UIADD3.X UR27, UPT, UPT, URZ, UR23, URZ, UP1, !UPT ;  /* 0x00000017ff1b7290 */ /* 0x000fe20008ffe4ff */
[----:B-1----:R-:W-:Y:S01]  /*19b0*/  SHF.L.U32 R2, R15, 0x1f, RZ ;  /* 0x0000001f0f027819 */ /* 0x002fe200000006ff */
[----:B------:R-:W-:Y:S02]  /*19c0*/  UIADD3 UR32, UPT, UPT, UR32, 0xc400, URZ ;  /* 0x0000c40020207890 */ /* 0x000fe4000fffe0ff */
[----:B------:R-:W-:Y:S01]  /*19d0*/  UIADD3.X UR21, UPT, UPT, URZ, UR23, URZ, UP0, !UPT ;  /* 0x00000017ff157290 */ /* 0x000fe200087fe4ff */
[----:B------:R1:W1:Y:S01]  /*19e0*/  SYNCS.PHASECHK.TRANS64.TRYWAIT P0, [UR8+0x70], R2 ;  /* 0x00007002ff0075a7 */ /* 0x0002620008001108 */
[----:B------:R-:W-:Y:S01]  /*19f0*/  ULEA UR8, UR17, UR4, 0xd ;  /* 0x0000000411087291 */ /* 0x000fe2000f8e68ff */
[----:B------:R-:W-:Y:S01]  /*1a00*/  UMOV UR18, 0x0 ;  /* 0x0000000000127882 */ /* 0x000fe20000000000 */
[----:B------:R-:W-:-:S02]  /*1a10*/  UMOV UR19, 0x10000000 ;  /* 0x1000000000137882 */ /* 0x000fc40000000000 */
[----:B------:R-:W-:Y:S01]  /*1a20*/  UIADD3 UR8, UPT, UPT, UR8, 0x1a400, URZ ;  /* 0x0001a40008087890 */ /* 0x000fe2000fffe0ff */
[----:B------:R1:W-:Y:S01]  /*1a30*/  UTMALDG.3D [UR32], [UR26], desc[UR18] ;  /* 0x000012201a0075b4 */ /* 0x0003e20008011000 */
[----:B------:R-:W-:Y:S01]  /*1a40*/  UMOV UR12, UR36 ;  /* 0x00000024000c7c82 */ /* 0x000fe20008000000 */
[----:B------:R-:W-:Y:S01]  /*1a50*/  UMOV UR9, UR33 ;  /* 0x0000002100097c82 */ /* 0x000fe20008000000 */
[----:B------:R-:W-:Y:S01]  /*1a60*/  UMOV UR10, UR34 ;  /* 0x00000022000a7c82 */ /* 0x000fe20008000000 */
[----:B------:R-:W-:Y:S01]  /*1a70*/  UIADD3 UR16, UPT, UPT, UR16, 0x1, URZ ;  /* 0x0000000110107890 */ /* 0x000fe2000fffe0ff */
[----:B------:R-:W-:Y:S01]  /*1a80*/  UMOV UR24, UR5 ;  /* 0x0000000500187c82 */ /* 0x000fe20008000000 */
[----:B------:R-:W-:Y:S02]  /*1a90*/  UMOV UR17, UR6 ;  /* 0x0000000600117c82 */ /* 0x000fe40008000000 */
[----:B------:R1:W-:Y:S01]  /*1aa0*/  UTMALDG.3D [UR8], [UR20], desc[UR18] ;  /* 0x00001208140075b4 */ /* 0x0003e20008011000 */
[----:B------:R-:W-:-:S09]  /*1ab0*/  UISETP.NE.AND UP0, UPT, UR16, UR5, UPT ;  /* 0x000000051000728c */ /* 0x000fd2000bf05270 */
[----:B------:R-:W-:Y:S05]  /*1ac0*/  BRA.U UP0, `(.L_x_26) ;  /* 0xfffffffd00607547 */ /* 0x000fea000b83ffff */
.L_x_21:
[----:B-1----:R-:W-:Y:S01]  /*1ad0*/  ULEA UR8, UR6, UR4, 0x3 ;  /* 0x0000000406087291 */ /* 0x002fe2000f8e18ff */
[----:B------:R-:W-:Y:S01]  /*1ae0*/  SHF.L.U32 R2, R15, 0x1f, RZ ;  /* 0x0000001f0f027819 */ /* 0x000fe200000006ff */
[----:B------:R-:W-:Y:S01]  /*1af0*/  @!P1 SYNCS.ARRIVE.TRANS64.A1T0 RZ, [UR4+0x128], RZ ;  /* 0x000128ffffff99a7 */ /* 0x000fe20008100004 */
[----:B------:R-:W-:-:S06]  /*1b00*/  UISETP.GT.AND UP0, UPT, UR15, UR14, UPT ;  /* 0x0000000e0f00728c */ /* 0x000fcc000bf04270 */
[----:B--2---:R1:W2:Y:S03]  /*1b10*/  SYNCS.PHASECHK.TRANS64.TRYWAIT P0, [UR8+0x70], R2 ;  /* 0x00007002ff0075a7 */ /* 0x0042a60008001108 */
[----:B------:R-:W-:Y:S05]  /*1b20*/  BRA.U !UP0, `(.L_x_27) ;  /* 0x0000000108ac7547 */ /* 0x000fea000b800000 */
[----:B------:R-:W-:Y:S01]  /*1b30*/  UIADD3 UR21, UPT, UPT, UR7, UR24, URZ ;  /* 0x0000001807157290 */ /* 0x000fe2000fffe0ff */
[----:B------:R-:W-:-:S11]  /*1b40*/  UMOV UR25, UR6 ;  /* 0x0000000600197c82 */ /* 0x000fd60008000000 */
.L_x_32:
[----:B-1----:R-:W-:Y:S01]  /*1b50*/  ULEA UR17, UR25, UR4, 0x3 ;  /* 0x0000000419117291 */ /* 0x002fe2000f8e18ff */
[----:B--2---:R-:W-:Y:S01]  /*1b60*/  @!P5 MOV R3, 0x3000 ;  /* 0x000030000003d802 */ /* 0x004fe20000000f00 */
[----:B--2---:R-:W-:Y:S10]  /*1b70*/  @P0 BRA `(.L_x_28) ;  /* 0x00000000000c0947 */ /* 0x004ff40003800000 */
[----:B------:R-:W-:-:S04]  /*1b80*/  SHF.L.U32 R5, R15, 0x1f, RZ ;  /* 0x0000001f0f057819 */ /* 0x000fc800000006ff */
[----:B------:R-:W2:Y:S02]  /*1b90*/  SYNCS.PHASECHK.TRANS64.TRYWAIT P0, [UR17+0x70], R5 ;  /* 0x00007005ff0075a7 */ /* 0x000ea40008001111 */
[----:B--2---:R-:W-:Y:S05]  /*1ba0*/  @!P0 BRA `(.L_x_29) ;  /* 0x0000009800a48947 */ /* 0x004fea0003800000 */
.L_x_28:
[----:B------:R2:W-:Y:S01]  /*1bb0*/  @!P5 SYNCS.ARRIVE.TRANS64 RZ, [UR17], R3 ;  /* 0x00000003ffffd9a7 */ /* 0x0005e20008000011 */
[----:B------:R-:W-:Y:S04]  /*1bc0*/  BSSY.RECONVERGENT B0, `(.L_x_30) ;  /* 0x0000003000007945 */ /* 0x000fe80003800200 */
[----:B------:R-:W-:Y:S05]  /*1bd0*/  @P4 BRA `(.L_x_31) ;  /* 0x0000000000044947 */ /* 0x000fea0003800000 */
[----:B------:R-:W-:Y:S05]  /*1be0*/  BPT.TRAP 0x1 ;  /* 0x000000040000795c */ /* 0x000fea0000300000 */
.L_x_31:
[----:B------:R-:W-:Y:S05]  /*1bf0*/  BSYNC.RECONVERGENT B0 ;  /* 0x0000000000007941 */ /* 0x000fea0003800200 */
.L_x_30:
        /* <DEDUP_REMOVED lines=10> */
[----:B------:R-:W-:Y:S01]  /*1ca0*/  UIADD3 UR16, UPT, UPT, UR16, 0xc400, URZ ;  /* 0x0000c40010107890 */ /* 0x000fe2000fffe0ff */
[----:B-1----:R-:W-:Y:S01]  /*1cb0*/  SHF.L.U32 R2, R15, 0x1f, RZ ;  /* 0x0000001f0f027819 */ /* 0x002fe200000006ff */
[----:B------:R-:W-:Y:S02]  /*1cc0*/  UIADD3.X UR31, UPT, UPT, URZ, UR23, URZ, UP1, !UPT ;  /* 0x00000017ff1f7290 */ /* 0x000fe40008ffe4ff */
[----:B------:R-:W-:Y:S01]  /*1cd0*/  UIADD3.X UR29, UPT, UPT, URZ, UR23, URZ, UP0, !UPT ;  /* 0x00000017ff1d7290 */ /* 0x000fe200087fe4ff */
[----:B------:R1:W1:Y:S01]  /*1ce0*/  SYNCS.PHASECHK.TRANS64.TRYWAIT P0, [UR8+0x70], R2 ;  /* 0x00007002ff0075a7 */ /* 0x0002620008001108 */
[----:B------:R-:W-:Y:S01]  /*1cf0*/  ULEA UR8, UR25, UR4, 0xd ;  /* 0x0000000419087291 */ /* 0x000fe2000f8e68ff */
[----:B------:R-:W-:Y:S01]  /*1d00*/  UMOV UR26, 0x0 ;  /* 0x00000000001a7882 */ /* 0x000fe20000000000 */
[----:B------:R-:W-:-:S02]  /*1d10*/  UMOV UR27, 0x10000000 ;  /* 0x10000000001b7882 */ /* 0x000fc40000000000 */
[----:B------:R-:W-:Y:S01]  /*1d20*/  UIADD3 UR8, UPT, UPT, UR8, 0x1a400, URZ ;  /* 0x0001a40008087890 */ /* 0x000fe2000fffe0ff */
[----:B------:R-:W-:Y:S01]  /*1d30*/  UMOV UR19, UR35 ;  /* 0x0000002300137c82 */ /* 0x000fe20008000000 */
[----:B------:R-:W-:Y:S01]  /*1d40*/  UMOV UR20, UR36 ;  /* 0x0000002400147c82 */ /* 0x000fe20008000000 */
[----:B------:R-:W-:Y:S01]  /*1d50*/  UMOV UR12, UR36 ;  /* 0x00000024000c7c82 */ /* 0x000fe20008000000 */
[----:B------:R-:W-:Y:S01]  /*1d60*/  UMOV UR9, UR17 ;  /* 0x0000001100097c82 */ /* 0x000fe20008000000 */
[----:B------:R-:W-:Y:S01]  /*1d70*/  UMOV UR10, UR18 ;  /* 0x00000012000a7c82 */ /* 0x000fe20008000000 */
[----:B------:R1:W-:Y:S01]  /*1d80*/  UTMALDG.3D [UR16], [UR30], desc[UR26] ;  /* 0x00001a101e0075b4 */ /* 0x0003e20008011000 */
[----:B------:R-:W-:Y:S01]  /*1d90*/  UIADD3 UR24, UPT, UPT, UR24, 0x1, URZ ;  /* 0x0000000118187890 */ /* 0x000fe2000fffe0ff */
[----:B------:R-:W-:-:S03]  /*1da0*/  UMOV UR25, UR6 ;  /* 0x0000000600197c82 */ /* 0x000fc60008000000 */
[----:B------:R-:W-:Y:S01]  /*1db0*/  UISETP.NE.AND UP0, UPT, UR24, UR21, UPT ;  /* 0x000000151800728c */ /* 0x000fe2000bf05270 */
[----:B------:R1:W-:Y:S08]  /*1dc0*/  UTMALDG.3D [UR8], [UR28], desc[UR26] ;  /* 0x00001a081c0075b4 */ /* 0x0003f00008011000 */
[----:B------:R-:W-:Y:S05]  /*1dd0*/  BRA.U UP0, `(.L_x_32) ;  /* 0xfffffffd005c7547 */ /* 0x000fea000b83ffff */
.L_x_27:
[C---:B-1----:R-:W-:Y:S01]  /*1de0*/  LEA R2, R14.reuse, UR4, 0x3 ;  /* 0x000000040e027c11 */ /* 0x042fe2000f8e18ff */
[----:B------:R-:W-:Y:S01]  /*1df0*/  NOP ;  /* 0x0000000000007918 */ /* 0x000fe20000000000 */
[----:B--2---:R-:W-:Y:S02]  /*1e00*/  SHF.L.U32 R3, R13, 0x1f, RZ ;  /* 0x0000001f0d037819 */ /* 0x004fe400000006ff */
[----:B------:R-:W-:Y:S02]  /*1e10*/  LEA R4, R14, UR4, 0x4 ;  /* 0x000000040e047c11 */ /* 0x000fe4000f8e20ff */
[----:B------:R-:W1:Y:S02]  /*1e20*/  SYNCS.PHASECHK.TRANS64.TRYWAIT P0, [R2+URZ+0x130], R3 ;  /* 0x00013003020075a7 */ /* 0x000e6400080011ff */
[----:B-1----:R-:W-:Y:S05]  /*1e30*/  @!P0 BRA `(.L_x_33) ;  /* 0x0000009800188947 */ /* 0x002fea0003800000 */
.L_x_140:
[----:B------:R-:W2:Y:S01]  /*1e40*/  LDS.128 R4, [R4+0x1a0] ;  /* 0x0001a00004047984 */ /* 0x000ea20000000c00 */
[----:B---3--:R-:W-:Y:S01]  /*1e50*/  ISETP.GE.AND P0, PT, R72, 0x1, PT ;  /* 0x000000014800780c */ /* 0x008fe20003f06270 */
[----:B-1----:R-:W-:Y:S01]  /*1e60*/  VIADD R2, R2, 0x140 ;  /* 0x0000014002027836 */ /* 0x002fe20000000000 */
[----:B------:R-:W-:Y:S01]  /*1e70*/  @!PT LDS RZ, [RZ] ;  /* 0x00000000fffff984 */ /* 0x000fe20000000800 */
[----:B------:R-:W-:Y:S01]  /*1e80*/  @!PT LDS RZ, [RZ] ;  /* 0x00000000fffff984 */ /* 0x000fe20000000800 */
[----:B------:R-:W-:Y:S01]  /*1e90*/  @!PT LDS RZ, [RZ] ;  /* 0x00000000fffff984 */ /* 0x000fe20000000800 */
[----:B------:R-:W-:Y:S01]  /*1ea0*/  @!PT LDS RZ, [RZ] ;  /* 0x00000000fffff984 */ /* 0x000fe20000000800 */
[----:B------:R1:W-:Y:S06]  /*1eb0*/  MEMBAR.ALL.CTA ;  /* 0x0000000000007992 */ /* 0x0003ec0000008000 */
[----:B-1----:R-:W1:Y:S01]  /*1ec0*/  FENCE.VIEW.ASYNC.S ;  /* 0x00000000000073c6 */ /* 0x002e620000000000 */
[----:B------:R-:W-:-:S04]  /*1ed0*/  PRMT R2, RZ, 0x654, R2 ;  /* 0x00000654ff027816 */ /* 0x000fc80000000002 */
[----:B-1----:R1:W-:Y:S01]  /*1ee0*/  SYNCS.ARRIVE.TRANS64.RED.A1T0 RZ, [R2+URZ], RZ ;  /* 0x000000ff02ff79a7 */ /* 0x0023e200081004ff */
[----:B--2---:R-:W-:-:S13]  /*1ef0*/  LOP3.LUT P2, RZ, R6, 0x1, RZ, 0xc0, !PT ;  /* 0x0000000106ff7812 */ /* 0x004fda000784c0ff */
[----:B------:R-:W-:Y:S01]  /*1f00*/  @P2 SHF.R.U32.HI R3, RZ, 0x10, R5 ;  /* 0x00000010ff032819 */ /* 0x000fe20000011605 */
[----:B------:R-:W-:Y:S01]  /*1f10*/  VOTEU.ANY UP0, P2 ;  /* 0x0000000000ff7886 */ /* 0x000fe20001000100 */
[----:B------:R-:W-:Y:S02]  /*1f20*/  @P2 MOV R11, R4 ;  /* 0x00000004000b2202 */ /* 0x000fe40000000f00 */
[----:B------:R-:W-:Y:S02]  /*1f30*/  @P2 R2UR.BROADCAST UR8, R3 ;  /* 0x00000000030822ca */ /* 0x000fe400008e0000 */
[----:B------:R-:W-:-:S11]  /*1f40*/  @P2 LOP3.LUT R8, R5, 0xffff, RZ, 0xc0, !PT ;  /* 0x0000ffff05082812 */ /* 0x000fd600078ec0ff */
[----:B------:R-:W-:Y:S01]  /*1f50*/  @UP0 UMOV UR36, UR8 ;  /* 0x0000000800240c82 */ /* 0x000fe20008000000 */
[----:B-1----:R-:W-:Y:S05]  /*1f60*/  @!P0 BRA `(.L_x_34) ;  /* 0x0000000000b88947 */ /* 0x002fea0003800000 */
[----:B------:R-:W4:Y:S01]  /*1f70*/  LDC.64 R4, c[0x0][0xb18] ;  /* 0x0002c600ff047b82 */ /* 0x000f220000000a00 */
[----:B------:R-:W-:-:S07]  /*1f80*/  ISETP.NE.AND P3, PT, R72, 0x1, PT ;  /* 0x000000014800780c */ /* 0x000fce0003f65270 */
[----:B------:R-:W1:Y:S08]  /*1f90*/  LDC.64 R6, c[0x0][0xb10] ;  /* 0x0002c400ff067b82 */ /* 0x000e700000000a00 */
[----:B------:R-:W2:Y:S08]  /*1fa0*/  LDC R16, c[0x0][0xb20] ;  /* 0x0002c800ff107b82 */ /* 0x000eb00000000800 */
[----:B------:R-:W3:Y:S01]  /*1fb0*/  LDC R18, c[0x0][0xb0c] ;  /* 0x0002c300ff127b82 */ /* 0x000ee20000000800 */
[----:B----4-:R-:W-:Y:S01]  /*1fc0*/  IMAD.HI.U32 R17, R0, R5, RZ ;  /* 0x0000000500117227 */ /* 0x010fe200078e00ff */
[----:B------:R-:W-:-:S03]  /*1fd0*/  ISETP.NE.AND P0, PT, R4, 0x1, PT ;  /* 0x000000010400780c */ /* 0x000fc60003f05270 */
[----:B------:R-:W-:-:S03]  /*1fe0*/  IMAD.HI.U32 R5, R8, R5, RZ ;  /* 0x0000000508057227 */ /* 0x000fc600078e00ff */
[----:B------:R-:W4:Y:S01]  /*1ff0*/  LDC.64 R2, c[0x0][0xb28] ;  /* 0x0002ca00ff027b82 */ /* 0x000f220000000a00 */
[----:B-1----:R-:W-:-:S04]  /*2000*/  IMAD.HI.U32 R20, R9, R6, RZ ;  /* 0x0000000609147227 */ /* 0x002fc800078e00ff */
[----:B------:R-:W-:Y:S01]  /*2010*/  IMAD.HI.U32 R22, R11, R6, RZ ;  /* 0x000000060b167227 */ /* 0x000fe200078e00ff */
[----:B------:R-:W-:Y:S02]  /*2020*/  SHF.R.U32.HI R20, RZ, R7, R20 ;  /* 0x00000007ff147219 */ /* 0x000fe40000011614 */
[-C--:B--2---:R-:W-:Y:S02]  /*2030*/  SHF.R.U32.HI R17, RZ, R16.reuse, R17 ;  /* 0x00000010ff117219 */ /* 0x084fe40000011611 */
[----:B------:R-:W-:Y:S02]  /*2040*/  SHF.R.U32.HI R5, RZ, R16, R5 ;  /* 0x00000010ff057219 */ /* 0x000fe40000011605 */
[----:B------:R-:W-:Y:S02]  /*2050*/  SEL R17, R0, R17, !P0 ;  /* 0x0000001100117207 */ /* 0x000fe40004000000 */
[----:B------:R-:W-:Y:S02]  /*2060*/  SHF.R.U32.HI R22, RZ, R7, R22 ;  /* 0x00000007ff167219 */ /* 0x000fe40000011616 */
[----:B---3--:R-:W-:-:S02]  /*2070*/  ISETP.NE.AND P1, PT, R18, 0x1, PT ;  /* 0x000000011200780c */ /* 0x008fc40003f25270 */
[----:B------:R-:W-:Y:S02]  /*2080*/  SEL R5, R8, R5, !P0 ;  /* 0x0000000508057207 */ /* 0x000fe40004000000 */
[----:B------:R-:W-:Y:S02]  /*2090*/  SEL R19, R9, R20, !P1 ;  /* 0x0000001409137207 */ /* 0x000fe40004800000 */
[----:B------:R-:W-:Y:S01]  /*20a0*/  SEL R7, R11, R22, !P1 ;  /* 0x000000160b077207 */ /* 0x000fe20004800000 */
[----:B----4-:R-:W-:-:S04]  /*20b0*/  IMAD.HI.U32 R20, R17, R2, RZ ;  /* 0x0000000211147227 */ /* 0x010fc800078e00ff */
[----:B------:R-:W-:Y:S01]  /*20c0*/  IMAD.HI.U32 R6, R19, R2, RZ ;  /* 0x0000000213067227 */ /* 0x000fe200078e00ff */
[----:B------:R-:W-:-:S04]  /*20d0*/  @P3 SHF.R.U32.HI R17, RZ, R3, R20 ;  /* 0x00000003ff113219 */ /* 0x000fc80000011614 */
[----:B------:R-:W-:Y:S01]  /*20e0*/  @P3 SHF.R.U32.HI R19, RZ, R3, R6 ;  /* 0x00000003ff133219 */ /* 0x000fe20000011606 */
[----:B------:R-:W-:-:S04]  /*20f0*/  IMAD R17, R72, R17, RZ ;  /* 0x0000001148117224 */ /* 0x000fc800078e02ff */
[----:B------:R-:W-:Y:S01]  /*2100*/  IMAD R6, R72, R19, RZ ;  /* 0x0000001348067224 */ /* 0x000fe200078e02ff */
[C---:B------:R-:W-:Y:S02]  /*2110*/  ISETP.GE.AND P0, PT, R5.reuse, R17, PT ;  /* 0x000000110500720c */ /* 0x040fe40003f06270 */
[----:B------:R-:W-:Y:S02]  /*2120*/  IADD3 R17, PT, PT, -R5, RZ, RZ ;  /* 0x000000ff05117210 */ /* 0x000fe40007ffe1ff */
[----:B------:R-:W-:Y:S01]  /*2130*/  ISETP.GE.OR P0, PT, R7, R6, P0 ;  /* 0x000000060700720c */ /* 0x000fe20000706670 */
[----:B------:R-:W-:-:S04]  /*2140*/  IMAD.HI.U32 R6, R5, R2, RZ ;  /* 0x0000000205067227 */ /* 0x000fc800078e00ff */
[----:B------:R-:W-:Y:S01]  /*2150*/  IMAD R8, R4, R17, R8 ;  /* 0x0000001104087224 */ /* 0x000fe200078e0208 */
[----:B------:R-:W-:-:S04]  /*2160*/  SHF.R.U32.HI R6, RZ, R3, R6 ;  /* 0x00000003ff067219 */ /* 0x000fc80000011606 */
[----:B------:R-:W-:-:S03]  /*2170*/  SEL R6, R5, R6, !P3 ;  /* 0x0000000605067207 */ /* 0x000fc60005800000 */
[----:B------:R-:W-:-:S04]  /*2180*/  @!P0 IMAD.HI.U32 R16, R7, R2, RZ ;  /* 0x0000000207108227 */ /* 0x000fc800078e00ff */
[----:B------:R-:W-:Y:S01]  /*2190*/  IMAD.MOV R2, RZ, RZ, -R6 ;  /* 0x000000ffff027224 */ /* 0x000fe200078e0a06 */
[----:B------:R-:W-:-:S03]  /*21a0*/  @!P0 SHF.R.U32.HI R16, RZ, R3, R16 ;  /* 0x00000003ff108219 */ /* 0x000fc60000011610 */
[----:B------:R-:W-:Y:S01]  /*21b0*/  IMAD R2, R72, R2, R5 ;  /* 0x0000000248027224 */ /* 0x000fe200078e0205 */
        /* <DEDUP_REMOVED lines=9> */
.L_x_34:
[----:B------:R-:W1:Y:S02]  /*2250*/  LDCU UR8, c[0x0][0xb30] ;  /* 0x00016600ff0877ac */ /* 0x000e640008000800 */
[----:B-1----:R-:W-:-:S09]  /*2260*/  UISETP.NE.AND UP0, UPT, UR8, 0x1, UPT ;  /* 0x000000010800788c */ /* 0x002fd2000bf05270 */
[----:B------:R-:W-:Y:S05]  /*2270*/  BRA.U UP0, `(.L_x_35) ;  /* 0x0000000100407547 */ /* 0x000fea000b800000 */
[----:B------:R-:W1:Y:S08]  /*2280*/  LDC.64 R4, c[0x0][0xb10] ;  /* 0x0002c400ff047b82 */ /* 0x000e700000000a00 */
[----:B------:R-:W2:Y:S08]  /*2290*/  LDC.64 R2, c[0x0][0xb18] ;  /* 0x0002c600ff027b82 */ /* 0x000eb00000000a00 */
[----:B------:R-:W3:Y:S08]  /*22a0*/  LDC R6, c[0x0][0xb20] ;  /* 0x0002c800ff067b82 */ /* 0x000ef00000000800 */
[----:B------:R-:W4:Y:S01]  /*22b0*/  LDC R16, c[0x0][0xb0c] ;  /* 0x0002c300ff107b82 */ /* 0x000f220000000800 */
[----:B-1----:R-:W-:-:S05]  /*22c0*/  IMAD.HI.U32 R4, R11, R4, RZ ;  /* 0x000000040b047227 */ /* 0x002fca00078e00ff */
[----:B------:R-:W-:Y:S01]  /*22d0*/  SHF.R.U32.HI R4, RZ, R5, R4 ;  /* 0x00000005ff047219 */ /* 0x000fe20000011604 */
[----:B--2---:R-:W-:Y:S01]  /*22e0*/  IMAD.HI.U32 R3, R8, R3, RZ ;  /* 0x0000000308037227 */ /* 0x004fe200078e00ff */
[----:B------:R-:W-:-:S04]  /*22f0*/  ISETP.NE.AND P0, PT, R2, 0x1, PT ;  /* 0x000000010200780c */ /* 0x000fc80003f05270 */
[----:B---3--:R-:W-:-:S04]  /*2300*/  SHF.R.U32.HI R3, RZ, R6, R3 ;  /* 0x00000006ff037219 */ /* 0x008fc80000011603 */
[----:B------:R-:W-:Y:S02]  /*2310*/  SEL R3, R8, R3, !P0 ;  /* 0x0000000308037207 */ /* 0x000fe40004000000 */
[----:B----4-:R-:W-:-:S04]  /*2320*/  ISETP.NE.AND P1, PT, R16, 0x1, PT ;  /* 0x000000011000780c */ /* 0x010fc80003f25270 */
[----:B------:R-:W-:-:S05]  /*2330*/  SEL R4, R11, R4, !P1 ;  /* 0x000000040b047207 */ /* 0x000fca0004800000 */
[----:B------:R-:W-:Y:S02]  /*2340*/  IMAD.IADD R5, R3, 0x1, -R4 ;  /* 0x0000000103057824 */ /* 0x000fe400078e0a04 */
[----:B------:R-:W-:Y:S02]  /*2350*/  IMAD.IADD R3, R4, 0x1, -R3 ;  /* 0x0000000104037824 */ /* 0x000fe400078e0a03 */
[----:B------:R-:W-:Y:S02]  /*2360*/  IMAD R11, R5, R16, R11 ;  /* 0x00000010050b7224 */ /* 0x000fe400078e020b */
[----:B------:R-:W-:-:S07]  /*2370*/  IMAD R8, R3, R2, R8 ;  /* 0x0000000203087224 */ /* 0x000fce00078e0208 */
.L_x_35:
[----:B------:R-:W-:Y:S01]  /*2380*/  VIADD R14, R14, 0x1 ;  /* 0x000000010e0e7836 */ /* 0x000fe20000000000 */
[----:B------:R-:W-:Y:S01]  /*2390*/  PLOP3.LUT P1, PT, PT, PT, PT, 0x80, 0x8 ;  /* 0x000000000008781c */ /* 0x000fe20003f2f070 */
[----:B------:R-:W-:Y:S02]  /*23a0*/  IMAD.IADD R21, R11, 0x1, R170 ;  /* 0x000000010b157824 */ /* 0x000fe400078e02aa */
[----:B------:R-:W-:Y:S01]  /*23b0*/  IMAD.IADD R20, R8, 0x1, R147 ;  /* 0x0000000108147824 */ /* 0x000fe200078e0293 */
[----:B------:R-:W-:-:S04]  /*23c0*/  ISETP.NE.AND P0, PT, R14, 0x2, PT ;  /* 0x000000020e00780c */ /* 0x000fc80003f05270 */
[----:B------:R-:W-:Y:S02]  /*23d0*/  SEL R2, RZ, 0x1, P0 ;  /* 0x00000001ff027807 */ /* 0x000fe40000000000 */
[----:B------:R-:W-:Y:S02]  /*23e0*/  SEL R14, R14, RZ, P0 ;  /* 0x000000ff0e0e7207 */ /* 0x000fe40000000000 */
[----:B------:R-:W-:Y:S01]  /*23f0*/  LOP3.LUT R13, R13, R2, RZ, 0x3c, !PT ;  /* 0x000000020d0d7212 */ /* 0x000fe200078e3cff */
[----:B------:R-:W-:Y:S06]  /*2400*/  @P2 BRA `(.L_x_36) ;  /* 0xfffffff000982947 */ /* 0x000fec000383ffff */
[----:B------:R-:W-:Y:S01]  /*2410*/  UIADD3 UR4, UPT, UPT, UR4, 0x70, URZ ;  /* 0x0000007004047890 */ /* 0x000fe2000fffe0ff */
[----:B------:R-:W-:-:S03]  /*2420*/  SHF.L.U32 R3, R15, 0x1f, RZ ;  /* 0x0000001f0f037819 */ /* 0x000fc600000006ff */
[----:B------:R-:W-:-:S09]  /*2430*/  ULEA UR5, UR6, UR4, 0x3 ;  /* 0x0000000406057291 */ /* 0x000fd2000f8e18ff */
[----:B------:R-:W1:Y:S02]  /*2440*/  SYNCS.PHASECHK.TRANS64.TRYWAIT P0, [UR5], R3 ;  /* 0x00000003ff0075a7 */ /* 0x000e640008001105 */
[----:B-1----:R-:W-:Y:S05]  /*2450*/  @!P0 BRA `(.L_x_37) ;  /* 0x0000009000a48947 */ /* 0x002fea0003800000 */
.L_x_142:
[----:B------:R-:W-:-:S04]  /*2460*/  UIADD3 UR6, UPT, UPT, UR6, 0x1, URZ ;  /* 0x0000000106067890 */ /* 0x000fc8000fffe0ff */
[----:B------:R-:W-:-:S04]  /*2470*/  UISETP.NE.AND UP0, UPT, UR6, 0xe, UPT ;  /* 0x0000000e0600788c */ /* 0x000fc8000bf05270 */
[----:B------:R-:W-:Y:S02]  /*2480*/  USEL UR7, URZ, 0x1, UP0 ;  /* 0x00000001ff077887 */ /* 0x000fe40008000000 */
[----:B------:R-:W-:-:S04]  /*2490*/  USEL UR6, UR6, URZ, UP0 ;  /* 0x000000ff06067287 */ /* 0x000fc80008000000 */
[----:B------:R-:W-:Y:S01]  /*24a0*/  ULEA UR5, UR6, UR4, 0x3 ;  /* 0x0000000406057291 */ /* 0x000fe2000f8e18ff */
[----:B------:R-:W-:-:S04]  /*24b0*/  LOP3.LUT R2, R15, UR7, RZ, 0x3c, !PT ;  /* 0x000000070f027c12 */ /* 0x000fc8000f8e3cff */
[----:B-1----:R-:W-:-:S04]  /*24c0*/  SHF.L.U32 R3, R2, 0x1f, RZ ;  /* 0x0000001f02037819 */ /* 0x002fc800000006ff */
[----:B------:R-:W1:Y:S02]  /*24d0*/  SYNCS.PHASECHK.TRANS64.TRYWAIT P0, [UR5], R3 ;  /* 0x00000003ff0075a7 */ /* 0x000e640008001105 */
[----:B-1----:R-:W-:Y:S05]  /*24e0*/  @!P0 BRA `(.L_x_38) ;  /* 0x0000009000988947 */ /* 0x002fea0003800000 */
.L_x_144:
        /* <DEDUP_REMOVED lines=9> */
.L_x_146:
        /* <DEDUP_REMOVED lines=9> */
.L_x_148:
        /* <DEDUP_REMOVED lines=9> */
.L_x_150:
        /* <DEDUP_REMOVED lines=9> */
.L_x_152:
        /* <DEDUP_REMOVED lines=9> */
.L_x_154:
        /* <DEDUP_REMOVED lines=9> */
.L_x_156:
        /* <DEDUP_REMOVED lines=9> */
.L_x_158:
        /* <DEDUP_REMOVED lines=9> */
.L_x_160:
        /* <DEDUP_REMOVED lines=9> */
.L_x_162:
        /* <DEDUP_REMOVED lines=9> */
.L_x_164:
        /* <DEDUP_REMOVED lines=9> */
.L_x_166:
[----:B------:R-:W-:-:S04]  /*2b20*/  UIADD3 UR6, UPT, UPT, UR6, 0x1, URZ ;  /* 0x0000000106067890 */ /* 0x000fc8000fffe0ff */
[----:B------:R-:W-:-:S04]  /*2b30*/  UISETP.NE.AND UP0, UPT, UR6, 0xe, UPT ;  /* 0x0000000e0600788c */ /* 0x000fc8000bf05270 */
[----:B------:R-:W-:Y:S02]  /*2b40*/  USEL UR5, URZ, 0x1, UP0 ;  /* 0x00000001ff057887 */ /* 0x000fe40008000000 */
[----:B------:R-:W-:-:S04]  /*2b50*/  USEL UR6, UR6, URZ, UP0 ;  /* 0x000000ff06067287 */ /* 0x000fc80008000000 */
[----:B------:R-:W-:Y:S01]  /*2b60*/  ULEA UR6, UR6, UR4, 0x3 ;  /* 0x0000000406067291 */ /* 0x000fe2000f8e18ff */
[----:B-1----:R-:W-:-:S04]  /*2b70*/  LOP3.LUT R3, R2, UR5, RZ, 0x3c, !PT ;  /* 0x0000000502037c12 */ /* 0x002fc8000f8e3cff */
[----:B------:R-:W-:Y:S01]  /*2b80*/  SHF.L.U32 R3, R3, 0x1f, RZ ;  /* 0x0000001f03037819 */ /* 0x000fe200000006ff */
[----:B----4-:R-:W-:-:S07]  /*2b90*/  IMAD.U32 R0, RZ, RZ, UR6 ;  /* 0x00000006ff007e24 */ /* 0x010fce000f8e00ff */
.L_x_50:
[----:B-1----:R1:W2:Y:S02]  /*2ba0*/  SYNCS.PHASECHK.TRANS64.TRYWAIT P0, [R0+URZ], R3 ;  /* 0x00000003000075a7 */ /* 0x0022a400080011ff */
[----:B--2---:R-:W-:Y:S05]  /*2bb0*/  @!P0 NANOSLEEP.SYNCS 0x989680 ;  /* 0x009896800000895d */ /* 0x004fea0003900000 */
[----:B------:R-:W2:Y:S02]  /*2bc0*/  @!P0 SYNCS.PHASECHK.TRANS64 P0, [R0+URZ], R3 ;  /* 0x00000003000085a7 */ /* 0x000ea400080010ff */
[----:B--2---:R-:W-:Y:S05]  /*2bd0*/  @P0 EXIT ;  /* 0x000000000000094d */ /* 0x004fea0003800000 */
[----:B------:R-:W-:Y:S05]  /*2be0*/  BRA `(.L_x_50) ;  /* 0xfffffffc00ec7947 */ /* 0x000fea000383ffff */
.L_x_18:
[----:B------:R-:W-:-:S04]  /*2bf0*/  UISETP.NE.AND UP1, UPT, UR37, URZ, UPT ;  /* 0x000000ff2500728c */ /* 0x000fc8000bf25270 */
[----:B------:R-:W-:-:S09]  /*2c00*/  UISETP.NE.OR UP1, UPT, UR8, 0x1, UP1 ;  /* 0x000000010800788c */ /* 0x000fd20008f25670 */
[----:B------:R-:W-:Y:S05]  /*2c10*/  BRA.U UP1, `(.L_x_51) ;  /* 0x0000000501487547 */ /* 0x000fea000b800000 */
[----:B------:R-:W-:Y:S01]  /*2c20*/  ISETP.NE.AND P2, PT, R2, RZ, PT ;  /* 0x000000ff0200720c */ /* 0x000fe20003f45270 */
[----:B------:R-:W-:Y:S01]  /*2c30*/  IMAD.MOV.U32 R12, RZ, RZ, 0x1 ;  /* 0x00000001ff0c7424 */ /* 0x000fe200078e00ff */
[----:B------:R-:W-:Y:S02]  /*2c40*/  CS2R R10, SRZ ;  /* 0x00000000000a7805 */ /* 0x000fe4000001ff00 */
[----:B------:R-:W-:Y:S01]  /*2c50*/  CS2R R8, SRZ ;  /* 0x0000000000087805 */ /* 0x000fe2000001ff00 */
[----:B------:R-:W-:Y:S01]  /*2c60*/  UMOV UR4, 0x400 ;  /* 0x0000040000047882 */ /* 0x000fe20000000000 */
[----:B------:R-:W-:Y:S01]  /*2c70*/  UMOV UR6, URZ ;  /* 0x000000ff00067c82 */ /* 0x000fe20008000000 */
[----:B------:R-:W-:-:S12]  /*2c80*/  ULEA UR37, UR37, UR4, 0x18 ;  /* 0x0000000425257291 */ /* 0x000fd8000f8ec0ff */
.L_x_55:
[----:B------:R-:W-:Y:S02]  /*2c90*/  LEA R0, R8, UR37, 0x3 ;  /* 0x0000002508007c11 */ /* 0x000fe4000f8e18ff */
[----:B------:R-:W-:-:S03]  /*2ca0*/  SHF.L.U32 R5, R9, 0x1f, RZ ;  /* 0x0000001f09057819 */ /* 0x000fc600000006ff */
[----:B------:R-:W-:Y:S01]  /*2cb0*/  VIADD R4, R0, 0x180 ;  /* 0x0000018000047836 */ /* 0x000fe20000000000 */
[----:B------:R-:W1:Y:S02]  /*2cc0*/  SYNCS.PHASECHK.TRANS64.TRYWAIT P0, [R0+URZ+0x170], R5 ;  /* 0x00017005000075a7 */ /* 0x000e6400080011ff */
[----:B-1----:R-:W-:Y:S05]  /*2cd0*/  @!P0 BRA `(.L_x_52) ;  /* 0x0000008c00bc8947 */ /* 0x002fea0003800000 */
.L_x_167:
[----:B------:R-:W-:Y:S01]  /*2ce0*/  ULEA UR5, UR6, UR37, 0x3 ;  /* 0x0000002506057291 */ /* 0x000fe2000f8e18ff */
[----:B------:R-:W-:Y:S02]  /*2cf0*/  PRMT R4, RZ, 0x654, R4 ;  /* 0x00000654ff047816 */ /* 0x000fe40000000004 */
[----:B-1----:R-:W-:Y:S01]  /*2d00*/  SHF.L.U32 R5, R12, 0x1f, RZ ;  /* 0x0000001f0c057819 */ /* 0x002fe200000006ff */
[----:B------:R-:W-:Y:S01]  /*2d10*/  UIADD3 UR4, UPT, UPT, UR5, 0x130, URZ ;  /* 0x0000013005047890 */ /* 0x000fe2000fffe0ff */
[----:B------:R1:W-:Y:S05]  /*2d20*/  SYNCS.ARRIVE.TRANS64.RED.A1T0 RZ, [R4+URZ], RZ ;  /* 0x000000ff04ff79a7 */ /* 0x0003ea00081004ff */
[----:B------:R-:W-:Y:S01]  /*2d30*/  IMAD.U32 R7, RZ, RZ, UR4 ;  /* 0x00000004ff077e24 */ /* 0x000fe2000f8e00ff */
[----:B------:R-:W2:Y:S04]  /*2d40*/  SYNCS.PHASECHK.TRANS64.TRYWAIT P0, [UR5+0x140], R5 ;  /* 0x00014005ff0075a7 */ /* 0x000ea80008001105 */
[----:B------:R-:W-:Y:S01]  /*2d50*/  PRMT R6, R2, 0x654, R7 ;  /* 0x0000065402067816 */ /* 0x000fe20000000007 */
[----:B-1----:R-:W-:Y:S01]  /*2d60*/  @!P2 IMAD.MOV.U32 R4, RZ, RZ, 0x10 ;  /* 0x00000010ff04a424 */ /* 0x002fe200078e00ff */
[----:B--2---:R-:W-:Y:S06]  /*2d70*/  @!P0 BRA `(.L_x_53) ;  /* 0x0000008c00a88947 */ /* 0x004fec0003800000 */
.L_x_169:
[----:B------:R-:W-:Y:S01]  /*2d80*/  ULEA UR4, UR6, UR37, 0x4 ;  /* 0x0000002506047291 */ /* 0x000fe2000f8e20ff */
[----:B------:R-:W-:Y:S01]  /*2d90*/  SEL R3, R6, R3, !P2 ;  /* 0x0000000306037207 */ /* 0x000fe20005000000 */
[----:B------:R-:W-:Y:S01]  /*2da0*/  UIADD3 UR5, UPT, UPT, UR5, 0x130, URZ ;  /* 0x0000013005057890 */ /* 0x000fe2000fffe0ff */
[----:B-1----:R-:W-:Y:S01]  /*2db0*/  LEA R0, R11, UR37, 0x3 ;  /* 0x000000250b007c11 */ /* 0x002fe2000f8e18ff */
[----:B------:R-:W-:Y:S01]  /*2dc0*/  UIADD3 UR4, UPT, UPT, UR4, 0x1a0, URZ ;  /* 0x000001a004047890 */ /* 0x000fe2000fffe0ff */
[----:B------:R-:W-:Y:S01]  /*2dd0*/  SHF.L.U32 R5, R10, 0x1f, RZ ;  /* 0x0000001f0a057819 */ /* 0x000fe200000006ff */
[----:B------:R1:W-:Y:S01]  /*2de0*/  @!P2 SYNCS.ARRIVE.TRANS64.RED RZ, [R3+URZ], R4 ;  /* 0x0000000403ffa9a7 */ /* 0x0003e200080004ff */
[----:B------:R-:W-:Y:S01]  /*2df0*/  UIADD3 UR6, UPT, UPT, UR6, 0x1, URZ ;  /* 0x0000000106067890 */ /* 0x000fe2000fffe0ff */
[----:B------:R-:W-:-:S03]  /*2e00*/  VIADD R8, R8, 0x1 ;  /* 0x0000000108087836 */ /* 0x000fc60000000000 */
[----:B------:R-:W-:Y:S02]  /*2e10*/  UISETP.NE.AND UP0, UPT, UR6, 0x2, UPT ;  /* 0x000000020600788c */ /* 0x000fe4000bf05270 */
[----:B------:R-:W-:Y:S06]  /*2e20*/  UGETNEXTWORKID.BROADCAST [UR4], [UR5] ;  /* 0x00000000040073ca */ /* 0x000fec0008000100 */
[----:B------:R-:W-:Y:S01]  /*2e30*/  USEL UR4, URZ, 0x1, UP0 ;  /* 0x00000001ff047887 */ /* 0x000fe20008000000 */
[----:B------:R-:W-:Y:S01]  /*2e40*/  ISETP.NE.AND P0, PT, R8, 0x2, PT ;  /* 0x000000020800780c */ /* 0x000fe20003f05270 */
[----:B------:R-:W-:Y:S01]  /*2e50*/  USEL UR6, UR6, URZ, UP0 ;  /* 0x000000ff06067287 */ /* 0x000fe20008000000 */
[----:B------:R-:W2:Y:S03]  /*2e60*/  SYNCS.PHASECHK.TRANS64.TRYWAIT P1, [R0+URZ+0x130], R5 ;  /* 0x00013005000075a7 */ /* 0x000ea600080211ff */
[----:B------:R-:W-:Y:S01]  /*2e70*/  LOP3.LUT R12, R12, UR4, RZ, 0x3c, !PT ;  /* 0x000000040c0c7c12 */ /* 0x000fe2000f8e3cff */
[----:B-12---:R-:W-:Y:S07]  /*2e80*/  @!P1 BRA `(.L_x_54) ;  /* 0x0000008c007c9947 */ /* 0x006fee0003800000 */
.L_x_170:
[C---:B------:R-:W-:Y:S01]  /*2e90*/  LEA R4, R11.reuse, UR37, 0x4 ;  /* 0x000000250b047c11 */ /* 0x040fe2000f8e20ff */
[----:B-1----:R-:W-:Y:S01]  /*2ea0*/  VIADD R0, R0, 0x140 ;  /* 0x0000014000007836 */ /* 0x002fe20000000000 */
[----:B------:R-:W-:Y:S01]  /*2eb0*/  SEL R8, R8, RZ, P0 ;  /* 0x000000ff08087207 */ /* 0x000fe20000000000 */
[----:B------:R-:W-:-:S03]  /*2ec0*/  VIADD R11, R11, 0x1 ;  /* 0x000000010b0b7836 */ /* 0x000fc60000000000 */
[----:B------:R-:W1:Y:S01]  /*2ed0*/  LDS.128 R4, [R4+0x1a0] ;  /* 0x0001a00004047984 */ /* 0x000e620000000c00 */
[----:B------:R-:W-:Y:S02]  /*2ee0*/  PRMT R0, RZ, 0x654, R0 ;  /* 0x00000654ff007816 */ /* 0x000fe40000000000 */
[C---:B------:R-:W-:Y:S01]  /*2ef0*/  ISETP.NE.AND P1, PT, R11.reuse, 0x2, PT ;  /* 0x000000020b00780c */ /* 0x040fe20003f25270 */
[----:B------:R-:W-:Y:S01]  /*2f00*/  @!PT LDS RZ, [RZ] ;  /* 0x00000000fffff984 */ /* 0x000fe20000000800 */
[----:B------:R-:W-:Y:S01]  /*2f10*/  @!PT LDS RZ, [RZ] ;  /* 0x00000000fffff984 */ /* 0x000fe20000000800 */
[----:B------:R-:W-:Y:S01]  /*2f20*/  @!PT LDS RZ, [RZ] ;  /* 0x00000000fffff984 */ /* 0x000fe20000000800 */
[----:B------:R-:W-:Y:S01]  /*2f30*/  @!PT LDS RZ, [RZ] ;  /* 0x00000000fffff984 */ /* 0x000fe20000000800 */
[----:B------:R2:W-:Y:S06]  /*2f40*/  MEMBAR.ALL.CTA ;  /* 0x0000000000007992 */ /* 0x0005ec0000008000 */
[----:B--2---:R-:W2:Y:S01]  /*2f50*/  FENCE.VIEW.ASYNC.S ;  /* 0x00000000000073c6 */ /* 0x004ea20000000000 */
[----:B------:R-:W-:Y:S01]  /*2f60*/  SEL R11, R11, RZ, P1 ;  /* 0x000000ff0b0b7207 */ /* 0x000fe20000800000 */
[----:B--2---:R2:W-:Y:S01]  /*2f70*/  SYNCS.ARRIVE.TRANS64.RED.A1T0 RZ, [R0+URZ], RZ ;  /* 0x000000ff00ff79a7 */ /* 0x0045e200081004ff */
[----:B-1----:R-:W-:-:S02]  /*2f80*/  LOP3.LUT P3, RZ, R6, 0x1, RZ, 0xc0, !PT ;  /* 0x0000000106ff7812 */ /* 0x002fc4000786c0ff */
[----:B------:R-:W-:-:S04]  /*2f90*/  SEL R5, RZ, 0x1, P1 ;  /* 0x00000001ff057807 */ /* 0x000fc80000800000 */
[----:B------:R-:W-:Y:S02]  /*2fa0*/  LOP3.LUT R10, R10, R5, RZ, 0x3c, !PT ;  /* 0x000000050a0a7212 */ /* 0x000fe400078e3cff */
[----:B--2---:R-:W-:-:S04]  /*2fb0*/  SEL R0, RZ, 0x1, P0 ;  /* 0x00000001ff007807 */ /* 0x004fc80000000000 */
[----:B------:R-:W-:Y:S01]  /*2fc0*/  LOP3.LUT R9, R9, R0, RZ, 0x3c, !PT ;  /* 0x0000000009097212 */ /* 0x000fe200078e3cff */
[----:B------:R-:W-:Y:S06]  /*2fd0*/  @P3 BRA `(.L_x_55) ;  /* 0xfffffffc002c3947 */ /* 0x000fec000383ffff */
[----:B------:R-:W-:Y:S01]  /*2fe0*/  ULEA UR5, UR6, UR37, 0x3 ;  /* 0x0000002506057291 */ /* 0x000fe2000f8e18ff */
[----:B------:R-:W-:-:S08]  /*2ff0*/  SHF.L.U32 R3, R12, 0x1f, RZ ;  /* 0x0000001f0c037819 */ /* 0x000fd000000006ff */
[----:B------:R-:W1:Y:S02]  /*3000*/  SYNCS.PHASECHK.TRANS64 P0, [UR5+0x140], R3 ;  /* 0x00014003ff0075a7 */ /* 0x000e640008001005 */
[----:B-1----:R-:W-:Y:S05]  /*3010*/  @P0 BRA `(.L_x_56) ;  /* 0x0000000000080947 */ /* 0x002fea0003800000 */
[----:B------:R-:W1:Y:S02]  /*3020*/  SYNCS.PHASECHK.TRANS64.TRYWAIT P0, [UR5+0x140], R3 ;  /* 0x00014003ff0075a7 */ /* 0x000e640008001105 */
[----:B-1----:R-:W-:Y:S05]  /*3030*/  @!P0 BRA `(.L_x_57) ;  /* 0x0000008c00248947 */ /* 0x002fea0003800000 */
.L_x_56:
[----:B------:R-:W-:-:S04]  /*3040*/  UIADD3 UR4, UPT, UPT, UR6, 0x1, URZ ;  /* 0x0000000106047890 */ /* 0x000fc8000fffe0ff */
[----:B------:R-:W-:-:S04]  /*3050*/  UISETP.NE.AND UP0, UPT, UR4, 0x2, UPT ;  /* 0x000000020400788c */ /* 0x000fc8000bf05270 */
[----:B------:R-:W-:Y:S02]  /*3060*/  USEL UR7, URZ, 0x1, UP0 ;  /* 0x00000001ff077887 */ /* 0x000fe40008000000 */
[----:B------:R-:W-:-:S04]  /*3070*/  USEL UR4, UR4, URZ, UP0 ;  /* 0x000000ff04047287 */ /* 0x000fc80008000000 */
[----:B------:R-:W-:Y:S01]  /*3080*/  ULEA UR4, UR4, UR37, 0x3 ;  /* 0x0000002504047291 */ /* 0x000fe2000f8e18ff */
[----:B-1----:R-:W-:-:S04]  /*3090*/  LOP3.LUT R3, R12, UR7, RZ, 0x3c, !PT ;  /* 0x000000070c037c12 */ /* 0x002fc8000f8e3cff */
[----:B------:R-:W-:-:S04]  /*30a0*/  SHF.L.U32 R0, R3, 0x1f, RZ ;  /* 0x0000001f03007819 */ /* 0x000fc800000006ff */
[----:B------:R-:W1:Y:S02]  /*30b0*/  SYNCS.PHASECHK.TRANS64 P0, [UR4+0x140], R0 ;  /* 0x00014000ff0075a7 */ /* 0x000e640008001004 */
[----:B-1----:R-:W-:Y:S05]  /*30c0*/  @P0 EXIT ;  /* 0x000000000000094d */ /* 0x002fea0003800000 */
[----:B------:R-:W-:Y:S02]  /*30d0*/  SHF.L.U32 R3, R3, 0x1f, RZ ;  /* 0x0000001f03037819 */ /* 0x000fe400000006ff */
[----:B------:R-:W-:-:S07]  /*30e0*/  MOV R0, UR4 ;  /* 0x0000000400007c02 */ /* 0x000fce0008000f00 */
.L_x_58:
[----:B-1----:R1:W2:Y:S02]  /*30f0*/  SYNCS.PHASECHK.TRANS64.TRYWAIT P0, [R0+URZ+0x140], R3 ;  /* 0x00014003000075a7 */ /* 0x0022a400080011ff */
[----:B--2---:R-:W-:Y:S05]  /*3100*/  @!P0 NANOSLEEP.SYNCS 0x989680 ;  /* 0x009896800000895d */ /* 0x004fea0003900000 */
[----:B------:R-:W2:Y:S02]  /*3110*/  @!P0 SYNCS.PHASECHK.TRANS64 P0, [R0+URZ+0x140], R3 ;  /* 0x00014003000085a7 */ /* 0x000ea400080010ff */
[----:B--2---:R-:W-:Y:S05]  /*3120*/  @P0 EXIT ;  /* 0x000000000000094d */ /* 0x004fea0003800000 */
[----:B------:R-:W-:Y:S05]  /*3130*/  BRA `(.L_x_58) ;  /* 0xfffffffc00ec7947 */ /* 0x000fea000383ffff */
.L_x_51:
[----:B------:R-:W-:-:S09]  /*3140*/  UISETP.NE.AND UP1, UPT, UR8, URZ, UPT ;  /* 0x000000ff0800728c */ /* 0x000fd2000bf25270 */
[----:B------:R-:W-:Y:S05]  /*3150*/  BRA.U UP1, `(.L_x_59) ;  /* 0x0000000d01187547 */ /* 0x000fea000b800000 */
[----:B------:R-:W-:Y:S01]  /*3160*/  UMOV UR4, 0x40 ;  /* 0x0000004000047882 */ /* 0x000fe20000000000 */
[----:B------:R-:W-:Y:S01]  /*3170*/  NOP ;  /* 0x0000000000007918 */ /* 0x000fe20000000000 */
[----:B------:R-:W-:Y:S01]  /*3180*/  ULEA UR4, UR37, UR4, 0x18 ;  /* 0x0000000425047291 */ /* 0x000fe2000f8ec0ff */
[----:B------:R-:W-:Y:S02]  /*3190*/  UMOV UR5, 0x400 ;  /* 0x0000040000057882 */ /* 0x000fe40000000000 */
[----:B------:R-:W-:-:S06]  /*31a0*/  ULEA UR37, UR37, UR5, 0x18 ;  /* 0x0000000525257291 */ /* 0x000fcc000f8ec0ff */
[----:B------:R-:W1:Y:S02]  /*31b0*/  LDS.U8 R0, [UR4+0x1c] ;  /* 0x00001c04ff007984 */ /* 0x000e640008000000 */
[----:B-1----:R-:W-:-:S13]  /*31c0*/  ISETP.NE.AND P0, PT, R0, RZ, PT ;  /* 0x000000ff0000720c */ /* 0x002fda0003f05270 */
[----:B------:R-:W-:Y:S05]  /*31d0*/  @P0 BRA `(.L_x_60) ;  /* 0x0000000000580947 */ /* 0x000fea0003800000 */
[----:B------:R-:W-:-:S13]  /*31e0*/  ELECT P0, URZ, PT ;  /* 0x0000000000ff782f */ /* 0x000fda0003800000 */
[----:B------:R-:W-:Y:S05]  /*31f0*/  @!P0 BRA `(.L_x_61) ;  /* 0x0000000000608947 */ /* 0x000fea0003800000 */
[----:B------:R-:W-:Y:S01]  /*3200*/  UMOV UR5, 0x10 ;  /* 0x0000001000057882 */ /* 0x000fe20000000000 */
[----:B------:R-:W-:Y:S01]  /*3210*/  HFMA2 R0, -RZ, RZ, 0, 5.9604644775390625e-08 ;  /* 0x00000001ff007431 */ /* 0x000fe200000001ff */
[----:B------:R-:W-:-:S03]  /*3220*/  MOV R2, 0xffff ;  /* 0x0000ffff00027802 */ /* 0x000fc60000000f00 */
[----:B------:R-:W-:Y:S04]  /*3230*/  DEPBAR.LE SB1, 0x36 ;  /* 0x00009d800000791a */ /* 0x000fe80000000000 */
[----:B------:R-:W1:Y:S02]  /*3240*/  UTCATOMSWS.FIND_AND_SET.ALIGN UP0, UR5, UR5 ;  /* 0x00000005000575e3 */ /* 0x000e640008000800 */
[----:B-1----:R-:W-:Y:S01]  /*3250*/  MOV R3, UR5 ;  /* 0x0000000500037c02 */ /* 0x002fe20008000f00 */
[----:B------:R-:W-:Y:S06]  /*3260*/  BRA.U UP0, `(.L_x_62) ;  /* 0x0000000100187547 */ /* 0x000fec000b800000 */
.L_x_63:
[----:B------:R-:W-:Y:S05]  /*3270*/  NANOSLEEP 0x64 ;  /* 0x000000640000795d */ /* 0x000fea0003800000 */
[----:B------:R-:W-:-:S05]  /*3280*/  UMOV UR5, 0x10 ;  /* 0x0000001000057882 */ /* 0x000fca0000000000 */
[----:B------:R-:W-:Y:S04]  /*3290*/  DEPBAR.LE SB1, 0x36 ;  /* 0x00009d800000791a */ /* 0x000fe80000000000 */
[----:B------:R-:W1:Y:S02]  /*32a0*/  UTCATOMSWS.FIND_AND_SET.ALIGN UP0, UR5, UR5 ;  /* 0x00000005000575e3 */ /* 0x000e640008000800 */
[----:B-1----:R-:W-:Y:S01]  /*32b0*/  MOV R3, UR5 ;  /* 0x0000000500037c02 */ /* 0x002fe20008000f00 */
[----:B------:R-:W-:Y:S05]  /*32c0*/  BRA.U !UP0, `(.L_x_63) ;  /* 0xfffffffd08e87547 */ /* 0x000fea000b83ffff */
.L_x_62:
[-C--:B------:R-:W-:Y:S02]  /*32d0*/  SHF.L.U32 R2, R2, R3.reuse, RZ ;  /* 0x0000000302027219 */ /* 0x080fe400000006ff */
[----:B------:R-:W-:Y:S01]  /*32e0*/  SHF.L.U32 R0, R0, R3, RZ ;  /* 0x0000000300007219 */ /* 0x000fe200000006ff */
[----:B------:R-:W-:Y:S02]  /*32f0*/  IMAD.SHL.U32 R3, R3, 0x20, RZ ;  /* 0x0000002003037824 */ /* 0x000fe400078e00ff */
[----:B------:R1:W-:Y:S04]  /*3300*/  ATOMS.OR RZ, [UR4+0x14], R2 ;  /* 0x00001402ffff798c */ /* 0x0003e8000b000004 */
[----:B------:R1:W-:Y:S04]  /*3310*/  ATOMS.OR RZ, [UR4+0x18], R0 ;  /* 0x00001800ffff798c */ /* 0x0003e8000b000004 */
[----:B------:R1:W-:Y:S01]  /*3320*/  STS [UR37+0x1c0], R3 ;  /* 0x0001c003ff007988 */ /* 0x0003e20008000825 */
[----:B------:R-:W-:Y:S05]  /*3330*/  BRA `(.L_x_61) ;  /* 0x0000000000107947 */ /* 0x000fea0003800000 */
.L_x_60:
[----:B------:R-:W-:Y:S02]  /*3340*/  MOV R0, 0xffffffff ;  /* 0xffffffff00007802 */ /* 0x000fe40000000f00 */
[----:B------:R-:W-:-:S03]  /*3350*/  MOV R2, 0x3380 ;  /* 0x0000338000027802 */ /* 0x000fc60000000f00 */
[----:B------:R1:W-:Y:S04]  /*3360*/  STS [UR37+0x1c0], R0 ;  /* 0x0001c000ff007988 */ /* 0x0003e80008000825 */
[----:B-1-3-5:R-:W-:Y:S05]  /*3370*/  CALL.REL.NOINC `($__internal_1_$__cuda_sm10x_tcgen05_guardrail_trap_phase_invalid_during_alloc) ;  /* 0x0000009000387944 */ /* 0x02afea0003c00000 */
.L_x_61:
[----:B------:R-:W-:Y:S05]  /*3380*/  WARPSYNC.ALL ;  /* 0x0000000000007948 */ /* 0x000fea0003800000 */
[----:B------:R-:W2:Y:S01]  /*3390*/  S2UR UR6, SR_CgaCtaId ;  /* 0x00000000000679c3 */ /* 0x000ea20000008800 */
[----:B------:R-:W-:Y:S01]  /*33a0*/  UMOV UR4, 0x400 ;  /* 0x0000040000047882 */ /* 0x000fe20000000000 */
[----:B------:R-:W-:-:S06]  /*33b0*/  NOP ;  /* 0x0000000000007918 */ /* 0x000fcc0000000000 */
[----:B------:R-:W-:Y:S06]  /*33c0*/  BAR.ARV 0x6, 0xa0 ;  /* 0x0182800000007b1d */ /* 0x000fec0000002000 */
[----:B------:R-:W4:Y:S01]  /*33d0*/  LDCU UR7, c[0x0][0x38c] ;  /* 0x00007180ff0777ac */ /* 0x000f220008000800 */
[----:B------:R-:W-:Y:S01]  /*33e0*/  IMAD.MOV.U32 R11, RZ, RZ, 0x1 ;  /* 0x00000001ff0b7424 */ /* 0x000fe200078e00ff */
[----:B------:R-:W-:Y:S01]  /*33f0*/  CS2R R8, SRZ ;  /* 0x0000000000087805 */ /* 0x000fe2000001ff00 */
[----:B------:R-:W-:Y:S01]  /*3400*/  IMAD.MOV.U32 R10, RZ, RZ, RZ ;  /* 0x000000ffff0a7224 */ /* 0x000fe200078e00ff */
[----:B------:R-:W-:Y:S01]  /*3410*/  UMOV UR18, URZ ;  /* 0x000000ff00127c82 */ /* 0x000fe20008000000 */
[----:B------:R-:W-:Y:S01]  /*3420*/  UMOV UR17, URZ ;  /* 0x000000ff00117c82 */ /* 0x000fe20008000000 */
[----:B------:R-:W-:Y:S01]  /*3430*/  UMOV UR20, 0x0 ;  /* 0x0000000000147882 */ /* 0x000fe20000000000 */
[----:B------:R-:W-:Y:S01]  /*3440*/  UMOV UR21, 0x8400010 ;  /* 0x0840001000157882 */ /* 0x000fe20000000000 */
[----:B--2---:R-:W-:Y:S01]  /*3450*/  ULEA UR6, UR6, UR4, 0x18 ;  /* 0x0000000406067291 */ /* 0x004fe2000f8ec0ff */
[----:B------:R-:W2:Y:S03]  /*3460*/  LDCU UR4, c[0x0][0x38c] ;  /* 0x00007180ff0477ac */ /* 0x000ea60008000800 */
[----:B------:R-:W-:-:S02]  /*3470*/  UIADD3 UR11, UPT, UPT, UR6, 0xc400, URZ ;  /* 0x0000c400060b7890 */ /* 0x000fc4000fffe0ff */
[----:B----4-:R-:W-:-:S03]  /*3480*/  UIADD3 UR7, UPT, UPT, UR7, 0x1f, URZ ;  /* 0x0000001f07077890 */ /* 0x010fc6000fffe0ff */
[----:B-1----:R-:W1:Y:S01]  /*3490*/  LDS R0, [UR6+0x1c0] ;  /* 0x0001c006ff007984 */ /* 0x002e620008000800 */
[----:B------:R-:W-:Y:S02]  /*34a0*/  UIADD3 UR12, UPT, UPT, UR6, 0x1a400, URZ ;  /* 0x0001a400060c7890 */ /* 0x000fe4000fffe0ff */
[----:B------:R-:W-:Y:S02]  /*34b0*/  USHF.R.S32.HI UR5, URZ, 0x1f, UR7 ;  /* 0x0000001fff057899 */ /* 0x000fe40008011407 */
[----:B------:R-:W-:Y:S02]  /*34c0*/  USHF.R.U32.HI UR11, URZ, 0x4, UR11 ;  /* 0x00000004ff0b7899 */ /* 0x000fe4000801160b */
[----:B------:R-:W-:Y:S02]  /*34d0*/  ULEA.HI UR5, UR5, UR7, URZ, 0x5 ;  /* 0x0000000705057291 */ /* 0x000fe4000f8f28ff */
[----:B------:R-:W-:Y:S02]  /*34e0*/  USHF.R.U32.HI UR12, URZ, 0x4, UR12 ;  /* 0x00000004ff0c7899 */ /* 0x000fe4000801160c */
[----:B------:R-:W-:-:S02]  /*34f0*/  USHF.R.S32.HI UR5, URZ, 0x5, UR5 ;  /* 0x00000005ff057899 */ /* 0x000fc40008011405 */
[----:B------:R-:W-:Y:S02]  /*3500*/  ULOP3.LUT UR11, UR11, 0x3fff, URZ, 0xc0, !UPT ;  /* 0x00003fff0b0b7892 */ /* 0x000fe4000f8ec0ff */
[----:B------:R-:W-:Y:S02]  /*3510*/  UISETP.LT.AND UP0, UPT, UR5, 0x1, UPT ;  /* 0x000000010500788c */ /* 0x000fe4000bf01270 */
[----:B------:R-:W-:Y:S02]  /*3520*/  ULOP3.LUT UR12, UR12, 0x3fff, URZ, 0xc0, !UPT ;  /* 0x00003fff0c0c7892 */ /* 0x000fe4000f8ec0ff */
[----:B------:R-:W-:Y:S02]  /*3530*/  USEL UR10, UR5, 0x1, !UP0 ;  /* 0x00000001050a7887 */ /* 0x000fe4000c000000 */
[----:B------:R-:W-:Y:S02]  /*3540*/  ULOP3.LUT UR11, UR11, 0x10000, URZ, 0xfc, !UPT ;  /* 0x000100000b0b7892 */ /* 0x000fe4000f8efcff */
[----:B------:R-:W-:-:S02]  /*3550*/  ULOP3.LUT UR12, UR12, 0x10000, URZ, 0xfc, !UPT ;  /* 0x000100000c0c7892 */ /* 0x000fc4000f8efcff */
[----:B------:R-:W-:Y:S02]  /*3560*/  UIADD3 UR10, UPT, UPT, -UR10, URZ, URZ ;  /* 0x000000ff0a0a7290 */ /* 0x000fe4000fffe1ff */
[----:B--2---:R-:W-:Y:S01]  /*3570*/  UISETP.GE.AND UP3, UPT, UR4, 0x1, UPT ;  /* 0x000000010400788c */ /* 0x004fe2000bf66270 */
[----:B-1----:R-:W-:-:S15]  /*3580*/  R2UR UR19, R0 ;  /* 0x00000000001372ca */ /* 0x002fde00000e0000 */
.L_x_70:
[----:B------:R-:W-:Y:S02]  /*3590*/  LEA R0, R10, UR6, 0x3 ;  /* 0x000000060a007c11 */ /* 0x000fe4000f8e18ff */
[----:B------:R-:W-:Y:S02]  /*35a0*/  SHF.L.U32 R5, R9, 0x1f, RZ ;  /* 0x0000001f09057819 */ /* 0x000fe400000006ff */
[----:B------:R-:W-:Y:S01]  /*35b0*/  PLOP3.LUT P0, PT, PT, PT, UP3, 0x80, 0x8 ;  /* 0x000000000008781c */ /* 0x000fe20003f0f038 */
[----:B------:R-:W-:Y:S01]  /*35c0*/  VIADD R3, R0, 0x140 ;  /* 0x0000014000037836 */ /* 0x000fe20000000000 */
[----:B-1----:R-:W1:Y:S02]  /*35d0*/  SYNCS.PHASECHK.TRANS64.TRYWAIT P1, [R0+URZ+0x130], R5 ;  /* 0x00013005000075a7 */ /* 0x002e6400080211ff */
[----:B-1--4-:R-:W-:Y:S09]  /*35e0*/  @!P1 BRA `(.L_x_64) ;  /* 0x0000008400d09947 */ /* 0x012ff20003800000 */
.L_x_172:
[----:B------:R-:W-:Y:S01]  /*35f0*/  LEA R4, R10, UR6, 0x4 ;  /* 0x000000060a047c11 */ /* 0x000fe2000f8e20ff */
[----:B------:R-:W-:Y:S01]  /*3600*/  @UP3 ULEA UR4, UR17, UR6, 0x3 ;  /* 0x0000000611043291 */ /* 0x000fe2000f8e18ff */
[----:B------:R-:W-:Y:S01]  /*3610*/  PLOP3.LUT P2, PT, PT, PT, PT, 0x80, 0x8 ;  /* 0x000000000008781c */ /* 0x000fe20003f4f070 */
[----:B------:R-:W-:Y:S01]  /*3620*/  ULEA UR9, UR18, UR6, 0x3 ;  /* 0x0000000612097291 */ /* 0x000fe2000f8e18ff */
[----:B------:R-:W-:Y:S02]  /*3630*/  PRMT R3, RZ, 0x654, R3 ;  /* 0x00000654ff037816 */ /* 0x000fe40000000003 */
[----:B-1----:R-:W1:Y:S01]  /*3640*/  LDS.128 R4, [R4+0x1a0] ;  /* 0x0001a00004047984 */ /* 0x002e620000000c00 */
[----:B------:R-:W-:Y:S02]  /*3650*/  @P0 SHF.L.U32 R2, R8, 0x1f, RZ ;  /* 0x0000001f08020819 */ /* 0x000fe400000006ff */
[----:B------:R-:W-:Y:S01]  /*3660*/  SHF.L.U32 R0, R11, 0x1f, RZ ;  /* 0x0000001f0b007819 */ /* 0x000fe200000006ff */
[----:B------:R-:W-:Y:S01]  /*3670*/  @!PT LDS RZ, [RZ] ;  /* 0x00000000fffff984 */ /* 0x000fe20000000800 */
[----:B------:R-:W-:Y:S01]  /*3680*/  @!PT LDS RZ, [RZ] ;  /* 0x00000000fffff984 */ /* 0x000fe20000000800 */
[----:B------:R-:W-:Y:S01]  /*3690*/  @!PT LDS RZ, [RZ] ;  /* 0x00000000fffff984 */ /* 0x000fe20000000800 */
[----:B------:R-:W-:Y:S01]  /*36a0*/  @!PT LDS RZ, [RZ] ;  /* 0x00000000fffff984 */ /* 0x000fe20000000800 */
[----:B------:R2:W-:Y:S06]  /*36b0*/  MEMBAR.ALL.CTA ;  /* 0x0000000000007992 */ /* 0x0005ec0000008000 */
[----:B--2---:R-:W2:Y:S02]  /*36c0*/  FENCE.VIEW.ASYNC.S ;  /* 0x00000000000073c6 */ /* 0x004ea40000000000 */
[----:B--2---:R2:W-:Y:S01]  /*36d0*/  SYNCS.ARRIVE.TRANS64.RED.A1T0 RZ, [R3+URZ], RZ ;  /* 0x000000ff03ff79a7 */ /* 0x0045e200081004ff */
[----:B------:R2:W4:Y:S01]  /*36e0*/  @P0 SYNCS.PHASECHK.TRANS64.TRYWAIT P2, [UR4], R2 ;  /* 0x00000002ff0005a7 */ /* 0x0005220008041104 */
[----:B-1----:R-:W-:Y:S01]  /*36f0*/  LOP3.LUT P1, RZ, R6, 0x1, RZ, 0xc0, !PT ;  /* 0x0000000106ff7812 */ /* 0x002fe2000782c0ff */
[----:B------:R-:W1:Y:S02]  /*3700*/  SYNCS.PHASECHK.TRANS64.TRYWAIT P0, [UR9+0x160], R0 ;  /* 0x00016000ff0075a7 */ /* 0x000e640008001109 */
[----:B-12-4-:R-:W-:Y:S10]  /*3710*/  @!P0 BRA `(.L_x_65) ;  /* 0x0000008400988947 */ /* 0x016ff40003800000 */
.L_x_174:
[----:B------:R-:W-:Y:S01]  /*3720*/  IADD3 R10, PT, PT, R10, 0x1, RZ ;  /* 0x000000010a0a7810 */ /* 0x000fe20007ffe0ff */
[----:B------:R-:W-:Y:S06]  /*3730*/  BRA.U !UP3, `(.L_x_66) ;  /* 0x000000010b887547 */ /* 0x000fec000b800000 */
[----:B------:R-:W-:Y:S02]  /*3740*/  ULEA UR8, UR18, UR19, 0x8 ;  /* 0x0000001312087291 */ /* 0x000fe4000f8e40ff */
[----:B------:R-:W-:Y:S01]  /*3750*/  UPLOP3.LUT UP4, UPT, UPT, UPT, UPT, 0x40, 0x4 ;  /* 0x000000000004789c */ /* 0x000fe20003f8e870 */
[----:B------:R-:W-:Y:S01]  /*3760*/  UMOV UR16, UR10 ;  /* 0x0000000a00107c82 */ /* 0x000fe20008000000 */
[----:B------:R-:W-:Y:S01]  /*3770*/  UMOV UR15, UR5 ;  /* 0x00000005000f7c82 */ /* 0x000fe20008000000 */
[----:B------:R-:W-:-:S08]  /*3780*/  UMOV UR14, UR17 ;  /* 0x00000011000e7c82 */ /* 0x000fd00008000000 */
.L_x_69:
[----:B------:R-:W-:Y:S02]  /*3790*/  UIADD3 UR16, UPT, UPT, UR16, 0x1, URZ ;  /* 0x0000000110107890 */ /* 0x000fe4000fffe0ff */
[----:B--2---:R-:W-:Y:S02]  /*37a0*/  ULEA UR7, UR14, UR6, 0x3 ;  /* 0x000000060e077291 */ /* 0x004fe4000f8e18ff */
[----:B------:R-:W-:Y:S01]  /*37b0*/  UISETP.NE.AND UP0, UPT, UR16, URZ, UPT ;  /* 0x000000ff1000728c */ /* 0x000fe2000bf05270 */
[----:B----4-:R-:W-:Y:S10]  /*37c0*/  @P2 BRA `(.L_x_67) ;  /* 0x00000000000c2947 */ /* 0x010ff40003800000 */
[----:B-1----:R-:W-:Y:S04]  /*37d0*/  SHF.L.U32 R3, R8, 0x1f, RZ ;  /* 0x0000001f08037819 */ /* 0x002fe800000006ff */
[----:B------:R-:W1:Y:S02]  /*37e0*/  SYNCS.PHASECHK.TRANS64.TRYWAIT P0, [UR7], R3 ;  /* 0x00000003ff0075a7 */ /* 0x000e640008001107 */
[----:B-1----:R-:W-:Y:S05]  /*37f0*/  @!P0 BRA `(.L_x_68) ;  /* 0x0000008400788947 */ /* 0x002fea0003800000 */
.L_x_67:
[----:B------:R-:W-:Y:S01]  /*3800*/  UISETP.NE.AND UP1, UPT, UR15, 0x1, UPT ;  /* 0x000000010f00788c */ /* 0x000fe2000bf25270 */
[----:B------:R-:W-:Y:S01]  /*3810*/  PLOP3.LUT P2, PT, PT, PT, PT, 0x80, 0x8 ;  /* 0x000000000008781c */ /* 0x000fe20003f4f070 */
[----:B------:R-:W-:Y:S02]  /*3820*/  UIADD3 UR17, UPT, UPT, UR14, 0x1, URZ ;  /* 0x000000010e117890 */ /* 0x000fe4000fffe0ff */
[----:B------:R-:W-:Y:S02]  /*3830*/  ULEA UR22, UR14, UR12, 0x9 ;  /* 0x0000000c0e167291 */ /* 0x000fe4000f8e48ff */
[----:B------:R-:W-:Y:S01]  /*3840*/  UISETP.NE.AND UP2, UPT, UR17, 0xe, UPT ;  /* 0x0000000e1100788c */ /* 0x000fe2000bf45270 */
[----:B------:R-:W-:Y:S01]  /*3850*/  PLOP3.LUT P0, PT, PT, PT, UP1, 0x80, 0x8 ;  /* 0x000000000008781c */ /* 0x000fe20003f0f018 */
[----:B------:R-:W-:Y:S02]  /*3860*/  ULEA UR24, UR14, UR11, 0x8 ;  /* 0x0000000b0e187291 */ /* 0x000fe4000f8e40ff */
[----:B------:R-:W-:Y:S02]  /*3870*/  USEL UR13, URZ, 0x1, UP2 ;  /* 0x00000001ff0d7887 */ /* 0x000fe40009000000 */
[----:B------:R-:W-:Y:S02]  /*3880*/  USEL UR17, UR17, URZ, UP2 ;  /* 0x000000ff11117287 */ /* 0x000fe40009000000 */
[----:B------:R-:W-:Y:S02]  /*3890*/  UIADD3 UR7, UPT, UPT, UR7, 0x70, URZ ;  /* 0x0000007007077890 */ /* 0x000fe4000fffe0ff */
[----:B------:R-:W-:Y:S01]  /*38a0*/  @UP1 ULEA UR4, UR17, UR6, 0x3 ;  /* 0x0000000611041291 */ /* 0x000fe2000f8e18ff */
[----:B------:R-:W-:Y:S01]  /*38b0*/  LOP3.LUT R8, R8, UR13, RZ, 0x3c, !PT ;  /* 0x0000000d08087c12 */ /* 0x000fe2000f8e3cff */
[----:B------:R-:W-:Y:S01]  /*38c0*/  UMOV UR23, 0xc0004010 ;  /* 0xc000401000177882 */ /* 0x000fe20000000000 */
[----:B------:R-:W-:Y:S01]  /*38d0*/  UMOV UR25, 0xc0004010 ;  /* 0xc000401000197882 */ /* 0x000fe20000000000 */
[----:B------:R-:W-:Y:S01]  /*38e0*/  UIADD3 UR15, UPT, UPT, UR15, -0x1, URZ ;  /* 0xffffffff0f0f7890 */ /* 0x000fe2000fffe0ff */
[----:B-1----:R-:W-:Y:S01]  /*38f0*/  @P0 SHF.L.U32 R0, R8, 0x1f, RZ ;  /* 0x0000001f08000819 */ /* 0x002fe200000006ff */
[----:B------:R-:W-:Y:S03]  /*3900*/  UMOV UR14, UR17 ;  /* 0x00000011000e7c82 */ /* 0x000fe60008000000 */
[----:B------:R2:W4:Y:S01]  /*3910*/  @P0 SYNCS.PHASECHK.TRANS64.TRYWAIT P2, [UR4], R0 ;  /* 0x00000000ff0005a7 */ /* 0x0005220008041104 */
[----:B------:R2:W-:Y:S01]  /*3920*/  UTCQMMA gdesc[UR24], gdesc[UR22], tmem[UR8], tmem[UR20], idesc[UR21], UP4 ;  /* 0x00ff1416180075ea */ /* 0x0005e2000a000308 */
[----:B------:R-:W-:Y:S01]  /*3930*/  UPLOP3.LUT UP4, UPT, UPT, UPT, UPT, 0x80, 0x8 ;  /* 0x000000000008789c */ /* 0x000fe20003f8f070 */
[----:B------:R2:W-:Y:S01]  /*3940*/  UTCBAR [UR7], URZ ;  /* 0x000000ff070073e9 */ /* 0x0005e200080000ff */
[----:B------:R-:W-:Y:S09]  /*3950*/  BRA.U UP0, `(.L_x_69) ;  /* 0xfffffffd008c7547 */ /* 0x000ff2000b83ffff */
.L_x_66:
[----:B------:R-:W-:Y:S01]  /*3960*/  UIADD3 UR18, UPT, UPT, UR18, 0x1, URZ ;  /* 0x0000000112127890 */ /* 0x000fe2000fffe0ff */
[C---:B------:R-:W-:Y:S01]  /*3970*/  ISETP.NE.AND P0, PT, R10.reuse, 0x2, PT ;  /* 0x000000020a00780c */ /* 0x040fe20003f05270 */
[----:B------:R-:W-:Y:S02]  /*3980*/  UIADD3 UR9, UPT, UPT, UR9, 0x150, URZ ;  /* 0x0000015009097890 */ /* 0x000fe4000fffe0ff */
[----:B------:R-:W-:Y:S01]  /*3990*/  UISETP.NE.AND UP0, UPT, UR18, 0x2, UPT ;  /* 0x000000021200788c */ /* 0x000fe2000bf05270 */
[----:B-12---:R-:W-:Y:S02]  /*39a0*/  SEL R0, RZ, 0x1, P0 ;  /* 0x00000001ff007807 */ /* 0x006fe40000000000 */
[----:B------:R-:W-:Y:S01]  /*39b0*/  SEL R10, R10, RZ, P0 ;  /* 0x000000ff0a0a7207 */ /* 0x000fe20000000000 */
[----:B------:R-:W-:Y:S01]  /*39c0*/  USEL UR4, URZ, 0x1, UP0 ;  /* 0x00000001ff047887 */ /* 0x000fe20008000000 */
[----:B------:R-:W-:Y:S01]  /*39d0*/  LOP3.LUT R9, R9, R0, RZ, 0x3c, !PT ;  /* 0x0000000009097212 */ /* 0x000fe200078e3cff */
[----:B------:R-:W-:Y:S01]  /*39e0*/  USEL UR18, UR18, URZ, UP0 ;  /* 0x000000ff12127287 */ /* 0x000fe20008000000 */
[----:B------:R1:W-:Y:S03]  /*39f0*/  UTCBAR [UR9], URZ ;  /* 0x000000ff090073e9 */ /* 0x0003e600080000ff */
[----:B------:R-:W-:Y:S01]  /*3a00*/  LOP3.LUT R11, R11, UR4, RZ, 0x3c, !PT ;  /* 0x000000040b0b7c12 */ /* 0x000fe2000f8e3cff */
[----:B------:R-:W-:Y:S07]  /*3a10*/  @P1 BRA `(.L_x_70) ;  /* 0xfffffff800dc1947 */ /* 0x000fee000383ffff */
[----:B------:R-:W2:Y:S01]  /*3a20*/  S2UR UR4, SR_CgaCtaId ;  /* 0x00000000000479c3 */ /* 0x000ea20000008800 */
[----:B------:R-:W-:Y:S01]  /*3a30*/  ELECT P0, URZ, PT ;  /* 0x0000000000ff782f */ /* 0x000fe20003800000 */
[----:B------:R-:W-:Y:S01]  /*3a40*/  IMAD.MOV.U32 R0, RZ, RZ, 0x1 ;  /* 0x00000001ff007424 */ /* 0x000fe200078e00ff */
[----:B------:R-:W-:Y:S01]  /*3a50*/  UIADD3 UR6, UPT, UPT, UR6, 0x160, URZ ;  /* 0x0000016006067890 */ /* 0x000fe2000fffe0ff */
[----:B------:R-:W-:Y:S01]  /*3a60*/  SHF.L.U32 R3, R11, 0x1f, RZ ;  /* 0x0000001f0b037819 */ /* 0x000fe200000006ff */
[----:B------:R-:W-:-:S03]  /*3a70*/  UMOV UR5, 0x40 ;  /* 0x0000004000057882 */ /* 0x000fc60000000000 */
[----:B------:R-:W-:Y:S01]  /*3a80*/  UVIRTCOUNT.DEALLOC.SMPOOL 0x80 ;  /* 0x000000800000784c */ /* 0x000fe20000000000 */
[----:B--2---:R-:W-:Y:S02]  /*3a90*/  ULEA UR4, UR4, UR5, 0x18 ;  /* 0x0000000504047291 */ /* 0x004fe4000f8ec0ff */
[----:B------:R-:W-:-:S07]  /*3aa0*/  ULEA UR5, UR18, UR6, 0x3 ;  /* 0x0000000612057291 */ /* 0x000fce000f8e18ff */
[----:B------:R2:W-:Y:S02]  /*3ab0*/  @P0 STS.U8 [UR4+0x1c], R0 ;  /* 0x00001c00ff000988 */ /* 0x0005e40008000004 */
[----:B------:R-:W3:Y:S02]  /*3ac0*/  SYNCS.PHASECHK.TRANS64.TRYWAIT P0, [UR5], R3 ;  /* 0x00000003ff0075a7 */ /* 0x000ee40008001105 */
[----:B--23--:R-:W-:Y:S05]  /*3ad0*/  @!P0 BRA `(.L_x_71) ;  /* 0x0000008000d88947 */ /* 0x00cfea0003800000 */
.L_x_177:
[----:B------:R-:W-:-:S04]  /*3ae0*/  UIADD3 UR7, UPT, UPT, UR18, 0x1, URZ ;  /* 0x0000000112077890 */ /* 0x000fc8000fffe0ff */
[----:B------:R-:W-:-:S04]  /*3af0*/  UISETP.NE.AND UP0, UPT, UR7, 0x2, UPT ;  /* 0x000000020700788c */ /* 0x000fc8000bf05270 */
[----:B------:R-:W-:Y:S02]  /*3b00*/  USEL UR5, URZ, 0x1, UP0 ;  /* 0x00000001ff057887 */ /* 0x000fe40008000000 */
[----:B------:R-:W-:-:S04]  /*3b10*/  USEL UR7, UR7, URZ, UP0 ;  /* 0x000000ff07077287 */ /* 0x000fc80008000000 */
[----:B------:R-:W-:Y:S01]  /*3b20*/  ULEA UR7, UR7, UR6, 0x3 ;  /* 0x0000000607077291 */ /* 0x000fe2000f8e18ff */
[----:B--2---:R-:W-:-:S04]  /*3b30*/  LOP3.LUT R3, R11, UR5, RZ, 0x3c, !PT ;  /* 0x000000050b037c12 */ /* 0x004fc8000f8e3cff */
[----:B------:R-:W-:-:S04]  /*3b40*/  SHF.L.U32 R3, R3, 0x1f, RZ ;  /* 0x0000001f03037819 */ /* 0x000fc800000006ff */
[----:B------:R-:W2:Y:S02]  /*3b50*/  SYNCS.PHASECHK.TRANS64.TRYWAIT P0, [UR7], R3 ;  /* 0x00000003ff0075a7 */ /* 0x000ea40008001107 */
[----:B--2---:R-:W-:Y:S05]  /*3b60*/  @!P0 BRA `(.L_x_72) ;  /* 0x0000008000cc8947 */ /* 0x004fea0003800000 */
.L_x_179:
[----:B------:R-:W-:Y:S01]  /*3b70*/  NOP ;  /* 0x0000000000007918 */ /* 0x000fe20000000000 */
[----:B--2---:R-:W2:Y:S01]  /*3b80*/  LDS R0, [UR4+0x14] ;  /* 0x00001404ff007984 */ /* 0x004ea20008000800 */
[----:B------:R-:W-:Y:S01]  /*3b90*/  ULOP3.LUT UR6, UR19, 0xffff, URZ, 0xc0, !UPT ;  /* 0x0000ffff13067892 */ /* 0x000fe2000f8ec0ff */
[----:B------:R-:W-:Y:S01]  /*3ba0*/  UMOV UR8, 0xffff ;  /* 0x0000ffff00087882 */ /* 0x000fe20000000000 */
[----:B------:R-:W-:Y:S02]  /*3bb0*/  UMOV UR5, 0x1 ;  /* 0x0000000100057882 */ /* 0x000fe40000000000 */
[----:B------:R-:W-:-:S04]  /*3bc0*/  USHF.R.U32.HI UR6, URZ, 0x5, UR6 ;  /* 0x00000005ff067899 */ /* 0x000fc80008011606 */
[----:B------:R-:W-:Y:S02]  /*3bd0*/  USHF.L.U32 UR8, UR8, UR6, URZ ;  /* 0x0000000608087299 */ /* 0x000fe400080006ff */
[----:B------:R-:W-:-:S04]  /*3be0*/  USHF.L.U32 UR5, UR5, UR6, URZ ;  /* 0x0000000605057299 */ /* 0x000fc800080006ff */
[----:B--2---:R-:W-:-:S04]  /*3bf0*/  LOP3.LUT R0, R0, UR8, RZ, 0xc0, !PT ;  /* 0x0000000800007c12 */ /* 0x004fc8000f8ec0ff */
[----:B------:R-:W-:-:S13]  /*3c00*/  ISETP.NE.AND P0, PT, R0, UR8, PT ;  /* 0x0000000800007c0c */ /* 0x000fda000bf05270 */
[----:B------:R-:W-:Y:S05]  /*3c10*/  @P0 BRA `(.L_x_73) ;  /* 0x0000000000580947 */ /* 0x000fea0003800000 */
[----:B------:R-:W2:Y:S02]  /*3c20*/  LDS R0, [UR4+0x18] ;  /* 0x00001804ff007984 */ /* 0x000ea40008000800 */
[----:B--2---:R-:W-:-:S04]  /*3c30*/  LOP3.LUT R0, R0, UR5, RZ, 0xc0, !PT ;  /* 0x0000000500007c12 */ /* 0x004fc8000f8ec0ff */
[----:B------:R-:W-:-:S13]  /*3c40*/  ISETP.NE.AND P0, PT, R0, UR5, PT ;  /* 0x0000000500007c0c */ /* 0x000fda000bf05270 */
[----:B------:R-:W-:Y:S05]  /*3c50*/  @P0 BRA `(.L_x_74) ;  /* 0x00000000003c0947 */ /* 0x000fea0003800000 */
[----:B------:R-:W2:Y:S01]  /*3c60*/  S2R R2, SR_LANEID ;  /* 0x0000000000027919 */ /* 0x000ea20000000000 */
[----:B------:R-:W-:Y:S01]  /*3c70*/  ULOP3.LUT UR8, URZ, UR8, URZ, 0x33, !UPT ;  /* 0x00000008ff087292 */ /* 0x000fe2000f8e33ff */
[----:B------:R-:W-:Y:S01]  /*3c80*/  LOP3.LUT R4, RZ, UR5, RZ, 0x33, !PT ;  /* 0x00000005ff047c12 */ /* 0x000fe2000f8e33ff */
[----:B------:R-:W-:Y:S02]  /*3c90*/  VOTEU.ANY UR7, UPT, PT ;  /* 0x0000000000077886 */ /* 0x000fe400038e0100 */
[----:B------:R-:W-:Y:S01]  /*3ca0*/  UFLO.U32 UR7, UR7 ;  /* 0x00000007000772bd */ /* 0x000fe200080e0000 */
[----:B------:R-:W3:Y:S01]  /*3cb0*/  REDUX UR5, R4 ;  /* 0x00000000040573c4 */ /* 0x000ee20000000000 */
[----:B------:R-:W-:-:S06]  /*3cc0*/  IMAD.U32 R0, RZ, RZ, UR8 ;  /* 0x00000008ff007e24 */ /* 0x000fcc000f8e00ff */
[----:B------:R1:W-:Y:S01]  /*3cd0*/  UTCATOMSWS.AND URZ, UR8 ;  /* 0x0000000800ff79e3 */ /* 0x0003e20008000000 */
[----:B------:R-:W4:Y:S01]  /*3ce0*/  REDUX UR6, R0 ;  /* 0x00000000000673c4 */ /* 0x000f220000000000 */
[----:B--2---:R-:W-:Y:S01]  /*3cf0*/  ISETP.EQ.U32.AND P0, PT, R2, UR7, PT ;  /* 0x0000000702007c0c */ /* 0x004fe2000bf02070 */
[----:B---3--:R-:W-:Y:S01]  /*3d00*/  IMAD.U32 R2, RZ, RZ, UR5 ;  /* 0x00000005ff027e24 */ /* 0x008fe2000f8e00ff */
[----:B----4-:R-:W-:-:S11]  /*3d10*/  MOV R3, UR6 ;  /* 0x0000000600037c02 */ /* 0x010fd60008000f00 */
[----:B------:R1:W-:Y:S04]  /*3d20*/  @P0 ATOMS.AND RZ, [UR4+0x14], R3 ;  /* 0x00001403ffff098c */ /* 0x0003e8000a800004 */
[----:B------:R1:W-:Y:S01]  /*3d30*/  @P0 ATOMS.AND RZ, [UR4+0x18], R2 ;  /* 0x00001802ffff098c */ /* 0x0003e2000a800004 */
[----:B------:R-:W-:Y:S05]  /*3d40*/  BRA `(.L_x_75) ;  /* 0x0000000000147947 */ /* 0x000fea0003800000 */
.L_x_74:
[----:B------:R-:W-:Y:S02]  /*3d50*/  MOV R2, 0x3d70 ;  /* 0x00003d7000027802 */ /* 0x000fe40000000f00 */
[----:B-1--45:R-:W-:Y:S05]  /*3d60*/  CALL.REL.NOINC `($__internal_0_$__cuda_sm10x_tcgen05_guardrail_trap_col_being_dealloced_not_returned_by_alloc) ;  /* 0x0000008400b07944 */ /* 0x032fea0003c00000 */
[----:B------:R-:W-:Y:S05]  /*3d70*/  BRA `(.L_x_75) ;  /* 0x0000000000087947 */ /* 0x000fea0003800000 */
.L_x_73:
[----:B------:R-:W-:Y:S02]  /*3d80*/  MOV R2, 0x3da0 ;  /* 0x00003da000027802 */ /* 0x000fe40000000f00 */
[----:B-1--45:R-:W-:Y:S05]  /*3d90*/  CALL.REL.NOINC `($__internal_2_$__cuda_sm10x_tcgen05_guardrail_trap_unallocated_columns_being_dealloced) ;  /* 0x0000008400bc7944 */ /* 0x032fea0003c00000 */
.L_x_75:
[----:B------:R-:W-:Y:S01]  /*3da0*/  NOP ;  /* 0x0000000000007918 */ /* 0x000fe20000000000 */
[----:B-1----:R-:W-:Y:S05]  /*3db0*/  EXIT ;  /* 0x000000000000794d */ /* 0x002fea0003800000 */
.L_x_59:
[----:B------:R-:W-:-:S09]  /*3dc0*/  UISETP.NE.OR UP2, UPT, UR8, 0x3, !UP2 ;  /* 0x000000030800788c */ /* 0x000fd2000d745670 */
[----:B------:R-:W-:Y:S05]  /*3dd0*/  BRA.U UP2, `(.L_x_76) ;  /* 0x0000001102147547 */ /* 0x000fea000b800000 */
[----:B------:R-:W1:Y:S01]  /*3de0*/  LDC R0, c[0x0][0xb30] ;  /* 0x0002cc00ff007b82 */ /* 0x000e620000000800 */
[----:B------:R-:W2:Y:S01]  /*3df0*/  LDCU.64 UR8, c[0x0][0x888] ;  /* 0x00011100ff0877ac */ /* 0x000ea20008000a00 */
[----:B------:R-:W-:Y:S02]  /*3e00*/  HFMA2 R29, -RZ, RZ, 0, 0 ;  /* 0x00000000ff1d7431 */ /* 0x000fe400000001ff */
[----:B------:R-:W-:Y:S01]  /*3e10*/  IMAD.MOV.U32 R31, RZ, RZ, 0x1 ;  /* 0x00000001ff1f7424 */ /* 0x000fe200078e00ff */
[----:B------:R-:W-:Y:S01]  /*3e20*/  MOV R23, 0x2000 ;  /* 0x0000200000177802 */ /* 0x000fe20000000f00 */
[----:B------:R-:W4:Y:S01]  /*3e30*/  LDCU.64 UR4, c[0x0][0x890] ;  /* 0x00011200ff0477ac */ /* 0x000f220008000a00 */
[----:B------:R-:W-:Y:S01]  /*3e40*/  IMAD.MOV.U32 R30, RZ, RZ, RZ ;  /* 0x000000ffff1e7224 */ /* 0x000fe200078e00ff */
[----:B------:R-:W3:Y:S01]  /*3e50*/  LDC R19, c[0x0][0x370] ;  /* 0x0000dc00ff137b82 */ /* 0x000ee20000000800 */
[----:B------:R-:W-:Y:S01]  /*3e60*/  UMOV UR7, 0x400 ;  /* 0x0000040000077882 */ /* 0x000fe20000000000 */
[----:B------:R-:W-:-:S02]  /*3e70*/  UPLOP3.LUT UP1, UPT, UPT, UPT, UPT, 0x40, 0x4 ;  /* 0x000000000004789c */ /* 0x000fc40003f2e870 */
[----:B------:R-:W-:-:S04]  /*3e80*/  ULEA UR7, UR37, UR7, 0x18 ;  /* 0x0000000725077291 */ /* 0x000fc8000f8ec0ff */
[----:B------:R-:W3:Y:S01]  /*3e90*/  LDC R2, c[0x0][0xb0c] ;  /* 0x0002c300ff027b82 */ /* 0x000ee20000000800 */
[----:B------:R-:W-:Y:S02]  /*3ea0*/  UIADD3 UR13, UPT, UPT, UR7, 0xf8, URZ ;  /* 0x000000f8070d7890 */ /* 0x000fe4000fffe0ff */
[----:B--2---:R-:W-:Y:S02]  /*3eb0*/  UISETP.NE.U32.AND UP2, UPT, UR8, URZ, UPT ;  /* 0x000000ff0800728c */ /* 0x004fe4000bf45070 */
[----:B------:R-:W-:Y:S02]  /*3ec0*/  UIADD3 UR33, UPT, UPT, UR7, 0xe0, URZ ;  /* 0x000000e007217890 */ /* 0x000fe4000fffe0ff */
[----:B----4-:R-:W-:Y:S01]  /*3ed0*/  UISETP.NE.U32.AND UP3, UPT, UR4, URZ, UPT ;  /* 0x000000ff0400728c */ /* 0x010fe2000bf65070 */
[----:B------:R-:W2:Y:S01]  /*3ee0*/  LDC R18, c[0x0][0xb20] ;  /* 0x0002c800ff127b82 */ /* 0x000ea20000000800 */
[----:B-1----:R-:W-:Y:S01]  /*3ef0*/  ISETP.NE.AND P1, PT, R0, 0x1, PT ;  /* 0x000000010000780c */ /* 0x002fe20003f25270 */
[----:B------:R-:W-:-:S02]  /*3f00*/  UISETP.NE.AND.EX UP2, UPT, UR9, URZ, UPT, UP2 ;  /* 0x000000ff0900728c */ /* 0x000fc4000bf45320 */
[----:B------:R-:W-:Y:S02]  /*3f10*/  UIADD3 UR25, UPT, UPT, UR7, 0xe8, URZ ;  /* 0x000000e807197890 */ /* 0x000fe4000fffe0ff */
[----:B------:R-:W-:Y:S02]  /*3f20*/  UIADD3 UR17, UPT, UPT, UR7, 0xf0, URZ ;  /* 0x000000f007117890 */ /* 0x000fe4000fffe0ff */
[----:B------:R-:W1:Y:S01]  /*3f30*/  LDC.64 R32, c[0x0][0x348] ;  /* 0x0000d200ff207b82 */ /* 0x000e620000000a00 */
[----:B------:R-:W-:Y:S02]  /*3f40*/  UPRMT UR13, UR37, 0x654, UR13 ;  /* 0x00000654250d7896 */ /* 0x000fe4000800000d */
[----:B------:R-:W-:-:S05]  /*3f50*/  UISETP.NE.AND.EX UP3, UPT, UR5, URZ, UPT, UP3 ;  /* 0x000000ff0500728c */ /* 0x000fca000bf65330 */
[----:B------:R-:W4:Y:S08]  /*3f60*/  LDC.64 R16, c[0x0][0xb10] ;  /* 0x0002c400ff107b82 */ /* 0x000f300000000a00 */
[----:B------:R-:W1:Y:S08]  /*3f70*/  LDC.64 R6, c[0x0][0xb18] ;  /* 0x0002c600ff067b82 */ /* 0x000e700000000a00 */
[----:B------:R-:W1:Y:S08]  /*3f80*/  LDC.64 R4, c[0x0][0xb28] ;  /* 0x0002ca00ff047b82 */ /* 0x000e700000000a00 */
[----:B--23--:R-:W1:Y:S02]  /*3f90*/  LDC R22, c[0x0][0x374] ;  /* 0x0000dd00ff167b82 */ /* 0x00ce640000000800 */
.L_x_87:
[C---:B------:R-:W-:Y:S02]  /*3fa0*/  LEA R0, R30.reuse, UR7, 0x3 ;  /* 0x000000071e007c11 */ /* 0x040fe4000f8e18ff */
[----:B------:R-:W-:Y:S02]  /*3fb0*/  SHF.L.U32 R3, R29, 0x1f, RZ ;  /* 0x0000001f1d037819 */ /* 0x000fe400000006ff */
[----:B------:R-:W-:Y:S02]  /*3fc0*/  LEA R24, R30, UR7, 0x4 ;  /* 0x000000071e187c11 */ /* 0x000fe4000f8e20ff */
[----:B--2---:R-:W2:Y:S02]  /*3fd0*/  SYNCS.PHASECHK.TRANS64.TRYWAIT P0, [R0+URZ+0x130], R3 ;  /* 0x00013003000075a7 */ /* 0x004ea400080011ff */
[----:B--2---:R-:W-:Y:S05]  /*3fe0*/  @!P0 BRA `(.L_x_77) ;  /* 0x0000007c00c48947 */ /* 0x004fea0003800000 */
.L_x_180:
[----:B------:R-:W-:Y:S01]  /*3ff0*/  ISETP.GE.AND P0, PT, R72, 0x1, PT ;  /* 0x000000014800780c */ /* 0x000fe20003f06270 */
[----:B------:R-:W3:Y:S01]  /*4000*/  LDS.128 R24, [R24+0x1a0] ;  /* 0x0001a00018187984 */ /* 0x000ee20000000c00 */
[----:B--2---:R-:W-:Y:S01]  /*4010*/  VIADD R0, R0, 0x140 ;  /* 0x0000014000007836 */ /* 0x004fe20000000000 */
[----:B------:R-:W-:Y:S01]  /*4020*/  @!PT LDS RZ, [RZ] ;  /* 0x00000000fffff984 */ /* 0x000fe20000000800 */
[----:B------:R-:W-:Y:S01]  /*4030*/  @!PT LDS RZ, [RZ] ;  /* 0x00000000fffff984 */ /* 0x000fe20000000800 */
[----:B------:R-:W-:Y:S01]  /*4040*/  @!PT LDS RZ, [RZ] ;  /* 0x00000000fffff984 */ /* 0x000fe20000000800 */
[----:B------:R-:W-:Y:S01]  /*4050*/  @!PT LDS RZ, [RZ] ;  /* 0x00000000fffff984 */ /* 0x000fe20000000800 */
[----:B------:R2:W-:Y:S06]  /*4060*/  MEMBAR.ALL.CTA ;  /* 0x0000000000007992 */ /* 0x0005ec0000008000 */
[----:B--2---:R-:W2:Y:S01]  /*4070*/  FENCE.VIEW.ASYNC.S ;  /* 0x00000000000073c6 */ /* 0x004ea20000000000 */
[----:B------:R-:W-:Y:S04]  /*4080*/  PRMT R0, RZ, 0x654, R0 ;  /* 0x00000654ff007816 */ /* 0x000fe80000000000 */
[----:B--2---:R2:W-:Y:S01]  /*4090*/  SYNCS.ARRIVE.TRANS64.RED.A1T0 RZ, [R0+URZ], RZ ;  /* 0x000000ff00ff79a7 */ /* 0x0045e200081004ff */
[----:B---3--:R-:W-:Y:S11]  /*40a0*/  LOP3.LUT P3, RZ, R26, 0x1, RZ, 0xc0, !PT ;  /* 0x000000011aff7812 */ /* 0x008ff6000786c0ff */
[----:B------:R-:W-:Y:S02]  /*40b0*/  @!UPT UIADD3 URZ, UPT, UPT, URZ, URZ, URZ ;  /* 0x000000fffffff290 */ /* 0x000fe4000fffe0ff */
[----:B------:R-:W-:Y:S02]  /*40c0*/  @P3 MOV R13, R24 ;  /* 0x00000018000d3202 */ /* 0x000fe40000000f00 */
[----:B------:R-:W-:Y:S01]  /*40d0*/  @P3 LOP3.LUT R8, R25, 0xffff, RZ, 0xc0, !PT ;  /* 0x0000ffff19083812 */ /* 0x000fe200078ec0ff */
[----:B--2---:R-:W-:Y:S06]  /*40e0*/  @!P0 BRA `(.L_x_78) ;  /* 0x0000000000a48947 */ /* 0x004fec0003800000 */
[----:B-1----:R-:W-:Y:S01]  /*40f0*/  IMAD.HI.U32 R35, R22, R7, RZ ;  /* 0x0000000716237227 */ /* 0x002fe200078e00ff */
[----:B------:R-:W-:Y:S02]  /*4100*/  ISETP.NE.AND P0, PT, R6, 0x1, PT ;  /* 0x000000010600780c */ /* 0x000fe40003f05270 */
[----:B------:R-:W-:Y:S01]  /*4110*/  ISETP.NE.AND P2, PT, R72, 0x1, PT ;  /* 0x000000014800780c */ /* 0x000fe20003f45270 */
[----:B----4-:R-:W-:Y:S01]  /*4120*/  IMAD.HI.U32 R34, R19, R16, RZ ;  /* 0x0000001013227227 */ /* 0x010fe200078e00ff */
[----:B------:R-:W-:Y:S02]  /*4130*/  SHF.R.U32.HI R35, RZ, R18, R35 ;  /* 0x00000012ff237219 */ /* 0x000fe40000011623 */
[----:B------:R-:W-:Y:S01]  /*4140*/  ISETP.NE.AND P4, PT, R2, 0x1, PT ;  /* 0x000000010200780c */ /* 0x000fe20003f85270 */
[----:B------:R-:W-:Y:S01]  /*4150*/  IMAD.HI.U32 R36, R13, R16, RZ ;  /* 0x000000100d247227 */ /* 0x000fe200078e00ff */
[----:B------:R-:W-:Y:S02]  /*4160*/  SHF.R.U32.HI R34, RZ, R17, R34 ;  /* 0x00000011ff227219 */ /* 0x000fe40000011622 */
[----:B------:R-:W-:Y:S01]  /*4170*/  SEL R3, R22, R35, !P0 ;  /* 0x0000002316037207 */ /* 0x000fe20004000000 */
[C---:B------:R-:W-:Y:S01]  /*4180*/  IMAD.HI.U32 R35, R8.reuse, R7, RZ ;  /* 0x0000000708237227 */ /* 0x040fe200078e00ff */
[----:B------:R-:W-:Y:S02]  /*4190*/  SEL R11, R19, R34, !P4 ;  /* 0x00000022130b7207 */ /* 0x000fe40006000000 */
[----:B------:R-:W-:Y:S01]  /*41a0*/  SHF.R.U32.HI R36, RZ, R17, R36 ;  /* 0x00000011ff247219 */ /* 0x000fe20000011624 */
[----:B------:R-:W-:Y:S01]  /*41b0*/  IMAD.HI.U32 R38, R3, R4, RZ ;  /* 0x0000000403267227 */ /* 0x000fe200078e00ff */
[----:B------:R-:W-:Y:S03]  /*41c0*/  SHF.R.U32.HI R35, RZ, R18, R35 ;  /* 0x00000012ff237219 */ /* 0x000fe60000011623 */
[----:B------:R-:W-:Y:S01]  /*41d0*/  IMAD.HI.U32 R34, R11, R4, RZ ;  /* 0x000000040b227227 */ /* 0x000fe200078e00ff */
[----:B------:R-:W-:Y:S02]  /*41e0*/  @P2 SHF.R.U32.HI R3, RZ, R5, R38 ;  /* 0x00000005ff032219 */ /* 0x000fe40000011626 */
[----:B------:R-:W-:Y:S02]  /*41f0*/  SEL R9, R8, R35, !P0 ;  /* 0x0000002308097207 */ /* 0x000fe40004000000 */
[----:B------:R-:W-:Y:S01]  /*4200*/  @P2 SHF.R.U32.HI R11, RZ, R5, R34 ;  /* 0x00000005ff0b2219 */ /* 0x000fe20000011622 */
[C---:B------:R-:W-:Y:S01]  /*4210*/  IMAD R10, R72.reuse, R3, RZ ;  /* 0x00000003480a7224 */ /* 0x040fe200078e02ff */
[----:B------:R-:W-:Y:S01]  /*4220*/  SEL R3, R13, R36, !P4 ;  /* 0x000000240d037207 */ /* 0x000fe20006000000 */
[C---:B------:R-:W-:Y:S03]  /*4230*/  IMAD.HI.U32 R14, R9.reuse, R4, RZ ;  /* 0x00000004090e7227 */ /* 0x040fe600078e00ff */
[----:B------:R-:W-:Y:S01]  /*4240*/  ISETP.GE.AND P0, PT, R9, R10, PT ;  /* 0x0000000a0900720c */ /* 0x000fe20003f06270 */
[C---:B------:R-:W-:Y:S01]  /*4250*/  IMAD R12, R72.reuse, R11, RZ ;  /* 0x0000000b480c7224 */ /* 0x040fe200078e02ff */
[-C--:B------:R-:W-:Y:S04]  /*4260*/  SHF.R.U32.HI R14, RZ, R5.reuse, R14 ;  /* 0x00000005ff0e7219 */ /* 0x080fe8000001160e */
[----:B------:R-:W-:Y:S02]  /*4270*/  ISETP.GE.OR P0, PT, R3, R12, P0 ;  /* 0x0000000c0300720c */ /* 0x000fe40000706670 */
[----:B------:R-:W-:Y:S05]  /*4280*/  SEL R15, R9, R14, !P2 ;  /* 0x0000000e090f7207 */ /* 0x000fea0005000000 */
[----:B------:R-:W-:Y:S04]  /*4290*/  IMAD.MOV R14, RZ, RZ, -R15 ;  /* 0x000000ffff0e7224 */ /* 0x000fe800078e0a0f */
[----:B------:R-:W-:Y:S02]  /*42a0*/  IMAD R14, R72, R14, R9 ;  /* 0x0000000e480e7224 */ /* 0x000fe400078e0209 */
[C---:B------:R-:W-:Y:S05]  /*42b0*/  @!P0 IMAD.HI.U32 R10, R3.reuse, R4, RZ ;  /* 0x00000004030a8227 */ /* 0x040fea00078e00ff */
[----:B------:R-:W-:Y:S04]  /*42c0*/  @!P0 SHF.R.U32.HI R10, RZ, R5, R10 ;  /* 0x00000005ff0a8219 */ /* 0x000fe8000001160a */
[----:B------:R-:W-:Y:S01]  /*42d0*/  @!P0 SEL R0, R3, R10, !P2 ;  /* 0x0000000a03008207 */ /* 0x000fe20005000000 */
[----:B------:R-:W-:Y:S03]  /*42e0*/  IMAD.MOV R10, RZ, RZ, -R3 ;  /* 0x000000ffff0a7224 */ /* 0x000fe600078e0a03 */
[----:B------:R-:W-:Y:S01]  /*42f0*/  @!P0 IADD3 R15, PT, PT, R15, -R0, RZ ;  /* 0x800000000f0f8210 */ /* 0x000fe20007ffe0ff */
[----:B------:R-:W-:Y:S01]  /*4300*/  @!P0 IMAD R0, R11, R14, R0 ;  /* 0x0000000e0b008224 */ /* 0x000fe200078e0200 */
[----:B------:R-:W-:Y:S01]  /*4310*/  IADD3 R11, PT, PT, -R9, RZ, RZ ;  /* 0x000000ff090b7210 */ /* 0x000fe20007ffe1ff */
[----:B------:R-:W-:Y:S02]  /*4320*/  IMAD R13, R2, R10, R13 ;  /* 0x0000000a020d7224 */ /* 0x000fe400078e020d */
[----:B------:R-:W-:Y:S02]  /*4330*/  @!P0 IMAD R9, R15, R72, R3 ;  /* 0x000000480f098224 */ /* 0x000fe400078e0203 */
[----:B------:R-:W-:Y:S02]  /*4340*/  @!P0 IMAD.MOV.U32 R3, RZ, RZ, R0 ;  /* 0x000000ffff038224 */ /* 0x000fe400078e0000 */
[----:B------:R-:W-:Y:S02]  /*4350*/  IMAD R8, R6, R11, R8 ;  /* 0x0000000b06087224 */ /* 0x000fe400078e0208 */
[----:B------:R-:W-:Y:S02]  /*4360*/  IMAD R13, R3, R2, R13 ;  /* 0x00000002030d7224 */ /* 0x000fe400078e020d */
[----:B------:R-:W-:Y:S02]  /*4370*/  IMAD R8, R9, R6, R8 ;  /* 0x0000000609087224 */ /* 0x000fe400078e0208 */
.L_x_78:
[----:B------:R-:W-:Y:S05]  /*4380*/  BRA.U UP1, `(.L_x_79) ;  /* 0x0000000101107547 */ /* 0x000fea000b800000 */
[----:B------:R-:W-:Y:S04]  /*4390*/  MOV R0, UR6 ;  /* 0x0000000600007c02 */ /* 0x000fe80008000f00 */
[----:B------:R-:W-:Y:S04]  /*43a0*/  SHF.L.U32 R3, R0, 0x1f, RZ ;  /* 0x0000001f00037819 */ /* 0x000fe800000006ff */
[----:B------:R-:W2:Y:S02]  /*43b0*/  SYNCS.PHASECHK.TRANS64.TRYWAIT P0, [UR7+0x128], R3 ;  /* 0x00012803ff0075a7 */ /* 0x000ea40008001107 */
[----:B--2---:R-:W-:Y:S05]  /*43c0*/  @!P0 BRA `(.L_x_80) ;  /* 0x0000007800e08947 */ /* 0x004fea0003800000 */
.L_x_79:
[----:B------:R-:W-:Y:S02]  /*43d0*/  R2UR UR35, R21 ;  /* 0x00000000152372ca */ /* 0x000fe400000e0000 */
[----:B------:R-:W-:Y:S02]  /*43e0*/  R2UR UR34, R20 ;  /* 0x00000000142272ca */ /* 0x000fe400000e0000 */
[----:B------:R-:W-:Y:S02]  /*43f0*/  ISETP.NE.U32.AND P2, PT, RZ, UR4, PT ;  /* 0x00000004ff007c0c */ /* 0x000fe4000bf45070 */
[----:B------:R-:W-:Y:S02]  /*4400*/  SHF.L.U32 R12, R31, 0x1f, RZ ;  /* 0x0000001f1f0c7819 */ /* 0x000fe400000006ff */
[----:B------:R-:W-:Y:S05]  /*4410*/  ISETP.NE.AND.EX P2, PT, RZ, UR5, PT, P2 ;  /* 0x00000005ff007c0c */ /* 0x000fea000bf45320 */
[----:B------:R-:W-:Y:S02]  /*4420*/  USHF.L.U32 UR35, UR35, 0x7, URZ ;  /* 0x0000000723237899 */ /* 0x000fe400080006ff */
[----:B------:R-:W-:Y:S01]  /*4430*/  USHF.L.U32 UR34, UR34, 0x8, URZ ;  /* 0x0000000822227899 */ /* 0x000fe200080006ff */
[----:B------:R-:W-:Y:S11]  /*4440*/  BRA.U !UP3, `(.L_x_81) ;  /* 0x000000010b347547 */ /* 0x000ff6000b800000 */
[----:B------:R-:W-:Y:S01]  /*4450*/  UPLOP3.LUT UP0, UPT, UPT, UPT, UP2, 0x80, 0x8 ;  /* 0x000000000008789c */ /* 0x000fe20003f0f020 */
[----:B--2---:R-:W-:Y:S02]  /*4460*/  HFMA2 R0, -RZ, RZ, 0, 5.9604644775390625e-08 ;  /* 0x00000001ff007431 */ /* 0x004fe400000001ff */
[----:B------:R-:W-:Y:S03]  /*4470*/  IMAD.MOV.U32 R171, RZ, RZ, 0x1 ;  /* 0x00000001ffab7424 */ /* 0x000fe600078e00ff */
[----:B------:R-:W-:Y:S05]  /*4480*/  PLOP3.LUT P0, PT, PT, PT, UP0, 0x80, 0x8 ;  /* 0x000000000008781c */ /* 0x000fea0003f0f008 */
[----:B------:R-:W2:Y:S01]  /*4490*/  @UP0 LDCU.64 UR10, c[0x0][0x888] ;  /* 0x00011100ff0a07ac */ /* 0x000ea20008000a00 */
[----:B------:R-:W-:Y:S07]  /*44a0*/  @UP0 UIMAD UR8, UR36, UR4, URZ ;  /* 0x00000004240802a4 */ /* 0x000fee000f8e02ff */
[----:B------:R-:W-:Y:S01]  /*44b0*/  @!P0 PRMT R171, R0, 0x7610, R171 ;  /* 0x0000761000ab8816 */ /* 0x000fe200000000ab */
[----:B--2---:R-:W-:Y:S03]  /*44c0*/  @UP0 UIMAD.WIDE UR10, UR8, 0x4, UR10 ;  /* 0x00000004080a08a5 */ /* 0x004fe6000f8e020a */
[----:B------:R-:W2:Y:S03]  /*44d0*/  @!UP0 LDCU UR8, c[0x0][0x880] ;  /* 0x00011000ff0887ac */ /* 0x000ea60008000800 */
[----:B------:R-:W-:Y:S01]  /*44e0*/  IMAD.U32 R10, RZ, RZ, UR10 ;  /* 0x0000000aff0a7e24 */ /* 0x000fe2000f8e00ff */
[----:B------:R-:W-:Y:S05]  /*44f0*/  MOV R11, UR11 ;  /* 0x0000000b000b7c02 */ /* 0x000fea0008000f00 */
[----:B-----5:R3:W5:Y:S02]  /*4500*/  @P0 LDG.E R81, desc[UR46][R10.64] ;  /* 0x0000002e0a510981 */ /* 0x020764000c1e1900 */
[----:B--23--:R-:W-:Y:S07]  /*4510*/  @!P0 IMAD.U32 R81, RZ, RZ, UR8 ;  /* 0x00000008ff518e24 */ /* 0x00cfee000f8e00ff */
.L_x_81:
[----:B-----5:R-:W-:Y:S01]  /*4520*/  @!P2 FSETP.EQ.AND P0, PT, R81, RZ, PT ;  /* 0x000000ff5100a20b */ /* 0x020fe20003f02000 */
[----:B------:R-:W-:Y:S01]  /*4530*/  @!UPT UIADD3 URZ, UPT, UPT, URZ, URZ, URZ ;  /* 0x000000fffffff290 */ /* 0x000fe2000fffe0ff */
[----:B------:R-:W-:Y:S11]  /*4540*/  @!P2 BRA `(.L_x_82) ;  /* 0x000000000014a947 */ /* 0x000ff60003800000 */
[----:B------:R-:W-:Y:S02]  /*4550*/  LOP3.LUT P2, RZ, R171, 0xff, RZ, 0xc0, !PT ;  /* 0x000000ffabff7812 */ /* 0x000fe4000784c0ff */
[----:B------:R-:W-:Y:S04]  /*4560*/  PLOP3.LUT P0, PT, PT, PT, UP0, 0x80, 0x8 ;  /* 0x000000000008781c */ /* 0x000fe80003f0f008 */
[----:B------:R-:W-:Y:S07]  /*4570*/  PLOP3.LUT P0, PT, P0, PT, PT, 0x8, 0x80 ;  /* 0x000000000080781c */ /* 0x000fee000070e170 */
[----:B------:R-:W-:Y:S11]  /*4580*/  @P2 FSETP.EQ.AND P0, PT, R81, RZ, PT ;  /* 0x000000ff5100220b */ /* 0x000ff60003f02000 */
[----:B------:R-:W-:Y:S02]  /*4590*/  @!UPT UIADD3 URZ, UPT, UPT, URZ, URZ, URZ ;  /* 0x000000fffffff290 */ /* 0x000fe4000fffe0ff */
.L_x_82:
[----:B------:R-:W3:Y:S01]  /*45a0*/  SYNCS.PHASECHK.TRANS64.TRYWAIT P2, [UR7+0x100], R12 ;  /* 0x0001000cff0075a7 */ /* 0x000ee20008041107 */
[----:B------:R-:W-:Y:S04]  /*45b0*/  ELECT P4, URZ, PT ;  /* 0x0000000000ff782f */ /* 0x000fe80003880000 */
[----:B------:R-:W-:Y:S11]  /*45c0*/  PLOP3.LUT P4, PT, P0, P4, PT, 0xf2, 0x2f ;  /* 0x00000000002f781c */ /* 0x000ff60000789e72 */
[----:B------:R-:W-:Y:S02]  /*45d0*/  @!UPT UIADD3 URZ, UPT, UPT, URZ, URZ, URZ ;  /* 0x000000fffffff290 */ /* 0x000fe4000fffe0ff */
[----:B-1----:R-:W-:Y:S05]  /*45e0*/  @!P4 IADD3 R9, P0, PT, R32, 0x580, RZ ;  /* 0x000005802009c810 */ /* 0x002fea0007f1e0ff */
[----:B--2---:R-:W-:Y:S01]  /*45f0*/  @!P4 IMAD.X R0, RZ, RZ, R33, P0 ;  /* 0x000000ffff00c224 */ /* 0x004fe200000e0621 */
[----:B---3--:R-:W-:Y:S07]  /*4600*/  @!P2 BRA `(.L_x_83) ;  /* 0x000000780068a947 */ /* 0x008fee0003800000 */
.L_x_183:
[----:B------:R-:W-:Y:S01]  /*4610*/  @!P4 R2UR UR8, R0 ;  /* 0x000000000008c2ca */ /* 0x000fe200000e0000 */
[----:B------:R-:W-:Y:S01]  /*4620*/  VOTEU.ALL UP1, P4 ;  /* 0x0000000000ff7886 */ /* 0x000fe20002020000 */
[----:B------:R-:W-:Y:S01]  /*4630*/  @!P4 R2UR UR9, R9 ;  /* 0x000000000909c2ca */ /* 0x000fe200000e0000 */
[----:B------:R-:W-:Y:S01]  /*4640*/  @!P4 IMAD.MOV.U32 R0, RZ, RZ, 0x2000 ;  /* 0x00002000ff00c424 */ /* 0x000fe200078e00ff */
[----:B------:R-:W-:Y:S01]  /*4650*/  UMOV UR10, 0x0 ;  /* 0x00000000000a7882 */ /* 0x000fe20000000000 */
[----:B------:R-:W-:Y:S01]  /*4660*/  UMOV UR11, 0x10000000 ;  /* 0x10000000000b7882 */ /* 0x000fe20000000000 */
[----:B------:R-:W-:Y:S01]  /*4670*/  @!UP1 UIADD3 UR32, UPT, UPT, UR7, 0x200, URZ ;  /* 0x0000020007209890 */ /* 0x000fe2000fffe0ff */
[----:B------:R-:W-:Y:S01]  /*4680*/  @!P4 IADD3 R9, P0, PT, R32, 0x580, RZ ;  /* 0x000005802009c810 */ /* 0x000fe20007f1e0ff */
[----:B------:R-:W-:Y:S05]  /*4690*/  VOTEU.ALL UP1, P4 ;  /* 0x0000000000ff7886 */ /* 0x000fea0002020000 */
[----:B------:R-:W-:Y:S01]  /*46a0*/  IMAD.U32 R11, RZ, RZ, UR8 ;  /* 0x00000008ff0b7e24 */ /* 0x000fe2000f8e00ff */
[----:B------:R-:W-:Y:S01]  /*46b0*/  UPRMT UR8, UR37, 0x654, UR33 ;  /* 0x0000065425087896 */ /* 0x000fe20008000021 */
[----:B------:R-:W-:Y:S03]  /*46c0*/  IMAD.U32 R10, RZ, RZ, UR9 ;  /* 0x00000009ff0a7e24 */ /* 0x000fe6000f8e00ff */
[----:B------:R-:W-:Y:S02]  /*46d0*/  @!P4 R2UR UR15, R11 ;  /* 0x000000000b0fc2ca */ /* 0x000fe400000e0000 */
[----:B------:R-:W-:Y:S11]  /*46e0*/  @!P4 R2UR UR14, R10 ;  /* 0x000000000a0ec2ca */ /* 0x000ff600000e0000 */
[----:B------:R-:W-:Y:S02]  /*46f0*/  @!UPT UIADD3 URZ, UPT, UPT, URZ, URZ, URZ ;  /* 0x000000fffffff290 */ /* 0x000fe4000fffe0ff */
[----:B------:R2:W-:Y:S01]  /*4700*/  @!UP1 UTMALDG.3D [UR32], [UR14], desc[UR10] ;  /* 0x00000a200e0095b4 */ /* 0x0005e20008011000 */
[----:B------:R3:W-:Y:S01]  /*4710*/  @!P4 SYNCS.ARRIVE.TRANS64.RED.A0TR RZ, [UR7+0xe0], R0 ;  /* 0x0000e000ffffc9a7 */ /* 0x0007e20008300407 */
[----:B------:R-:W-:Y:S01]  /*4720*/  SYNCS.ARRIVE.TRANS64.RED.A1T0 RZ, [UR8], RZ ;  /* 0x000000ffffff79a7 */ /* 0x000fe20008100408 */
[----:B---3--:R-:W-:Y:S01]  /*4730*/  @!P4 IMAD.X R0, RZ, RZ, R33, P0 ;  /* 0x000000ffff00c224 */ /* 0x008fe200000e0621 */
[----:B------:R-:W3:Y:S02]  /*4740*/  SYNCS.PHASECHK.TRANS64.TRYWAIT P2, [UR7+0x108], R12 ;  /* 0x0001080cff0075a7 */ /* 0x000ee40008041107 */
[----:B--23--:R-:W-:Y:S05]  /*4750*/  @!P2 BRA `(.L_x_84) ;  /* 0x00000078002ca947 */ /* 0x00cfea0003800000 */
.L_x_185:
        /* <DEDUP_REMOVED lines=8> */
[----:B------:R-:W-:Y:S01]  /*47e0*/  @!UP1 UIADD3 UR24, UPT, UPT, UR7, 0x2200, URZ ;  /* 0x0000220007189890 */ /* 0x000fe2000fffe0ff */
[----:B------:R-:W-:Y:S01]  /*47f0*/  VOTEU.ALL UP1, P4 ;  /* 0x0000000000ff7886 */ /* 0x000fe20002020000 */
[----:B------:R-:W-:Y:S01]  /*4800*/  UMOV UR27, UR35 ;  /* 0x00000023001b7c82 */ /* 0x000fe20008000000 */
[----:B------:R-:W-:Y:S02]  /*4810*/  UMOV UR28, UR36 ;  /* 0x00000024001c7c82 */ /* 0x000fe40008000000 */
[----:B------:R-:W-:Y:S01]  /*4820*/  IMAD.U32 R11, RZ, RZ, UR8 ;  /* 0x00000008ff0b7e24 */ /* 0x000fe2000f8e00ff */
[----:B------:R-:W-:Y:S01]  /*4830*/  UPRMT UR8, UR37, 0x654, UR25 ;  /* 0x0000065425087896 */ /* 0x000fe20008000019 */
[----:B------:R-:W-:Y:S02]  /*4840*/  IMAD.U32 R10, RZ, RZ, UR9 ;  /* 0x00000009ff0a7e24 */ /* 0x000fe4000f8e00ff */
[----:B------:R-:W-:Y:S01]  /*4850*/  @!P4 IMAD.X R20, RZ, RZ, R33, P0 ;  /* 0x000000ffff14c224 */ /* 0x000fe200000e0621 */
[----:B------:R-:W-:Y:S02]  /*4860*/  @!P4 R2UR UR15, R11 ;  /* 0x000000000b0fc2ca */ /* 0x000fe400000e0000 */
[----:B------:R-:W-:Y:S11]  /*4870*/  @!P4 R2UR UR14, R10 ;  /* 0x000000000a0ec2ca */ /* 0x000ff600000e0000 */
[----:B------:R-:W-:Y:S02]  /*4880*/  @!UPT UIADD3 URZ, UPT, UPT, URZ, URZ, URZ ;  /* 0x000000fffffff290 */ /* 0x000fe4000fffe0ff */
[----:B------:R2:W-:Y:S01]  /*4890*/  @!UP1 UTMALDG.3D [UR24], [UR14], desc[UR10] ;  /* 0x00000a180e0095b4 */ /* 0x0005e20008011000 */
[----:B------:R2:W-:Y:S01]  /*48a0*/  @!P4 SYNCS.ARRIVE.TRANS64.RED.A0TR RZ, [UR7+0xe8], R0 ;  /* 0x0000e800ffffc9a7 */ /* 0x0005e20008300407 */
[----:B------:R-:W-:Y:S01]  /*48b0*/  SYNCS.ARRIVE.TRANS64.RED.A1T0 RZ, [UR8], RZ ;  /* 0x000000ffffff79a7 */ /* 0x000fe20008100408 */
[----:B------:R-:W3:Y:S02]  /*48c0*/  SYNCS.PHASECHK.TRANS64.TRYWAIT P2, [UR7+0x110], R12 ;  /* 0x0001100cff0075a7 */ /* 0x000ee40008041107 */
[----:B--23--:R-:W-:Y:S05]  /*48d0*/  @!P2 BRA `(.L_x_85) ;  /* 0x0000007400e4a947 */ /* 0x00cfea0003800000 */
.L_x_187:
[----:B------:R-:W2:Y:S01]  /*48e0*/  LDC.64 R14, c[0x0][0xb10] ;  /* 0x0002c400ff0e7b82 */ /* 0x000ea20000000a00 */
[----:B------:R-:W-:Y:S01]  /*48f0*/  @!P4 R2UR UR8, R20 ;  /* 0x000000001408c2ca */ /* 0x000fe200000e0000 */
[----:B------:R-:W-:Y:S01]  /*4900*/  VOTEU.ALL UP1, P4 ;  /* 0x0000000000ff7886 */ /* 0x000fe20002020000 */
[----:B------:R-:W-:Y:S01]  /*4910*/  @!P4 R2UR UR9, R21 ;  /* 0x000000001509c2ca */ /* 0x000fe200000e0000 */
[----:B------:R-:W-:Y:S01]  /*4920*/  UMOV UR10, 0x0 ;  /* 0x00000000000a7882 */ /* 0x000fe20000000000 */
[----:B------:R-:W-:Y:S03]  /*4930*/  UMOV UR11, 0x10000000 ;  /* 0x10000000000b7882 */ /* 0x000fe60000000000 */
[----:B------:R-:W3:Y:S01]  /*4940*/  LDC.64 R10, c[0x0][0xb18] ;  /* 0x0002c600ff0a7b82 */ /* 0x000ee20000000a00 */
[----:B------:R-:W-:Y:S01]  /*4950*/  @!UP1 UIADD3 UR18, UPT, UPT, UR34, 0x80, URZ ;  /* 0x0000008022129890 */ /* 0x000fe2000fffe0ff */
[----:B------:R-:W-:Y:S01]  /*4960*/  @P3 SHF.R.U32.HI R28, RZ, 0x10, R25 ;  /* 0x00000010ff1c3819 */ /* 0x000fe20000011619 */
[----:B------:R-:W-:Y:S01]  /*4970*/  @!UP1 UIADD3 UR16, UPT, UPT, UR7, 0x4200, URZ ;  /* 0x0000420007109890 */ /* 0x000fe2000fffe0ff */
[----:B------:R-:W-:Y:S01]  /*4980*/  VIADD R30, R30, 0x1 ;  /* 0x000000011e1e7836 */ /* 0x000fe20000000000 */
[----:B------:R-:W-:Y:S03]  /*4990*/  VOTEU.ALL UP1, P4 ;  /* 0x0000000000ff7886 */ /* 0x000fe60002020000 */
[----:B------:R-:W5:Y:S01]  /*49a0*/  @!P1 LDC R0, c[0x0][0xb20] ;  /* 0x0002c800ff009b82 */ /* 0x000f620000000800 */
[----:B------:R-:W-:Y:S01]  /*49b0*/  UMOV UR19, UR35 ;  /* 0x0000002300137c82 */ /* 0x000fe20008000000 */
[----:B------:R-:W-:Y:S01]  /*49c0*/  IMAD.U32 R21, RZ, RZ, UR8 ;  /* 0x00000008ff157e24 */ /* 0x000fe2000f8e00ff */
[----:B------:R-:W-:Y:S05]  /*49d0*/  UMOV UR20, UR36 ;  /* 0x0000002400147c82 */ /* 0x000fea0008000000 */
[----:B-1----:R-:W1:Y:S01]  /*49e0*/  @!P1 LDC R3, c[0x0][0xb0c] ;  /* 0x0002c300ff039b82 */ /* 0x002e620000000800 */
[----:B------:R-:W-:Y:S01]  /*49f0*/  IMAD.U32 R20, RZ, RZ, UR9 ;  /* 0x00000009ff147e24 */ /* 0x000fe2000f8e00ff */
[----:B------:R-:W-:Y:S01]  /*4a00*/  UPRMT UR8, UR37, 0x654, UR17 ;  /* 0x0000065425087896 */ /* 0x000fe20008000011 */
[----:B------:R-:W-:Y:S03]  /*4a10*/  @!P4 R2UR UR15, R21 ;  /* 0x00000000150fc2ca */ /* 0x000fe600000e0000 */
[----:B------:R-:W-:Y:S01]  /*4a20*/  @!P4 R2UR UR14, R20 ;  /* 0x00000000140ec2ca */ /* 0x000fe200000e0000 */
[----:B------:R-:W-:Y:S11]  /*4a30*/  @!P4 IMAD.MOV.U32 R20, RZ, RZ, 0x2000 ;  /* 0x00002000ff14c424 */ /* 0x000ff600078e00ff */
[----:B------:R-:W-:Y:S01]  /*4a40*/  @!UPT UIADD3 URZ, UPT, UPT, URZ, URZ, URZ ;  /* 0x000000fffffff290 */ /* 0x000fe2000fffe0ff */
[----:B------:R1:W-:Y:S01]  /*4a50*/  @!UP1 UTMALDG.3D [UR16], [UR14], desc[UR10] ;  /* 0x00000a100e0095b4 */ /* 0x0003e20008011000 */
[----:B------:R1:W-:Y:S02]  /*4a60*/  @!P4 SYNCS.ARRIVE.TRANS64.RED.A0TR RZ, [UR7+0xf0], R20 ;  /* 0x0000f014ffffc9a7 */ /* 0x0003e40008300407 */
[----:B-1----:R-:W-:Y:S01]  /*4a70*/  @!P1 ISETP.NE.AND P2, PT, R3, 0x1, PT ;  /* 0x000000010300980c */ /* 0x002fe20003f45270 */
[C---:B--2---:R-:W-:Y:S01]  /*4a80*/  @!P1 IMAD.HI.U32 R14, R13.reuse, R14, RZ ;  /* 0x0000000e0d0e9227 */ /* 0x044fe200078e00ff */
[----:B---3--:R-:W-:Y:S03]  /*4a90*/  @!P1 ISETP.NE.AND P0, PT, R10, 0x1, PT ;  /* 0x000000010a00980c */ /* 0x008fe60003f05270 */
[C---:B------:R-:W-:Y:S01]  /*4aa0*/  @!P1 IMAD.HI.U32 R11, R8.reuse, R11, RZ ;  /* 0x0000000b080b9227 */ /* 0x040fe200078e00ff */
[----:B------:R-:W-:Y:S04]  /*4ab0*/  @!P1 SHF.R.U32.HI R14, RZ, R15, R14 ;  /* 0x0000000fff0e9219 */ /* 0x000fe8000001160e */
[----:B-----5:R-:W-:Y:S01]  /*4ac0*/  @!P1 SHF.R.U32.HI R9, RZ, R0, R11 ;  /* 0x00000000ff099219 */ /* 0x020fe2000001160b */
[----:B------:R-:W-:Y:S01]  /*4ad0*/  SYNCS.ARRIVE.TRANS64.RED.A1T0 RZ, [UR8], RZ ;  /* 0x000000ffffff79a7 */ /* 0x000fe20008100408 */
[----:B------:R-:W-:Y:S02]  /*4ae0*/  @!P1 SEL R14, R13, R14, !P2 ;  /* 0x0000000e0d0e9207 */ /* 0x000fe40005000000 */
[----:B------:R-:W-:Y:S01]  /*4af0*/  @!P1 SEL R9, R8, R9, !P0 ;  /* 0x0000000908099207 */ /* 0x000fe20004000000 */
[----:B------:R-:W1:Y:S04]  /*4b00*/  SYNCS.PHASECHK.TRANS64.TRYWAIT P5, [UR7+0x118], R12 ;  /* 0x0001180cff0075a7 */ /* 0x000e6800080a1107 */
[----:B------:R-:W-:Y:S02]  /*4b10*/  @!P1 IMAD.IADD R0, R9, 0x1, -R14 ;  /* 0x0000000109009824 */ /* 0x000fe400078e0a0e */
[----:B------:R-:W-:Y:S02]  /*4b20*/  @!P1 IMAD.IADD R9, R14, 0x1, -R9 ;  /* 0x000000010e099824 */ /* 0x000fe400078e0a09 */
[----:B------:R-:W-:Y:S02]  /*4b30*/  @!P1 IMAD R13, R0, R3, R13 ;  /* 0x00000003000d9224 */ /* 0x000fe400078e020d */
[----:B------:R-:W-:Y:S01]  /*4b40*/  @!P1 IMAD R8, R9, R10, R8 ;  /* 0x0000000a09089224 */ /* 0x000fe200078e0208 */
[----:B-1----:R-:W-:Y:S06]  /*4b50*/  @!P5 BRA `(.L_x_86) ;  /* 0x00000074005cd947 */ /* 0x002fec0003800000 */
.L_x_189:
[----:B-1----:R-:W-:Y:S01]  /*4b60*/  @!P4 IADD3 R3, P0, PT, R32, 0x580, RZ ;  /* 0x000005802003c810 */ /* 0x002fe20007f1e0ff */
[----:B------:R-:W-:Y:S01]  /*4b70*/  VOTEU.ALL UP1, P4 ;  /* 0x0000000000ff7886 */ /* 0x000fe20002020000 */
[----:B------:R-:W-:Y:S01]  /*4b80*/  UMOV UR18, 0x0 ;  /* 0x0000000000127882 */ /* 0x000fe20000000000 */
[----:B------:R-:W-:Y:S01]  /*4b90*/  UMOV UR19, 0x10000000 ;  /* 0x1000000000137882 */ /* 0x000fe20000000000 */
[----:B------:R-:W-:Y:S01]  /*4ba0*/  @!P4 R2UR UR9, R3 ;  /* 0x000000000309c2ca */ /* 0x000fe200000e0000 */
[----:B------:R-:W-:Y:S01]  /*4bb0*/  @!P4 IMAD.X R0, RZ, RZ, R33, P0 ;  /* 0x000000ffff00c224 */ /* 0x000fe200000e0621 */
[----:B------:R-:W-:Y:S01]  /*4bc0*/  @!UP1 UIADD3 UR10, UPT, UPT, UR34, 0xc0, URZ ;  /* 0x000000c0220a9890 */ /* 0x000fe2000fffe0ff */
[----:B------:R-:W-:Y:S01]  /*4bd0*/  ISETP.NE.AND P0, PT, R30, 0x2, PT ;  /* 0x000000021e00780c */ /* 0x000fe20003f05270 */
[----:B------:R-:W-:Y:S01]  /*4be0*/  UMOV UR11, UR35 ;  /* 0x00000023000b7c82 */ /* 0x000fe20008000000 */
[----:B------:R-:W-:Y:S01]  /*4bf0*/  UMOV UR12, UR36 ;  /* 0x00000024000c7c82 */ /* 0x000fe20008000000 */
[----:B------:R-:W-:Y:S01]  /*4c00*/  @!P4 R2UR UR8, R0 ;  /* 0x000000000008c2ca */ /* 0x000fe200000e0000 */
[----:B------:R-:W-:Y:S01]  /*4c10*/  IMAD.IADD R20, R8, 0x1, R147 ;  /* 0x0000000108147824 */ /* 0x000fe200078e0293 */
[----:B------:R-:W-:Y:S01]  /*4c20*/  @P3 R2UR UR36, R28 ;  /* 0x000000001c2432ca */ /* 0x000fe200000e0000 */
[----:B------:R-:W-:Y:S01]  /*4c30*/  IMAD.IADD R21, R13, 0x1, R170 ;  /* 0x000000010d157824 */ /* 0x000fe200078e02aa */
[----:B------:R-:W-:Y:S02]  /*4c40*/  SEL R0, RZ, 0x1, P0 ;  /* 0x00000001ff007807 */ /* 0x000fe40000000000 */
[----:B------:R-:W-:Y:S01]  /*4c50*/  LOP3.LUT R31, R31, 0x1, RZ, 0x3c, !PT ;  /* 0x000000011f1f7812 */ /* 0x000fe200078e3cff */
[----:B------:R-:W-:Y:S01]  /*4c60*/  IMAD.U32 R10, RZ, RZ, UR9 ;  /* 0x00000009ff0a7e24 */ /* 0x000fe2000f8e00ff */
[----:B------:R-:W-:Y:S01]  /*4c70*/  @!UP1 UIADD3 UR9, UPT, UPT, UR7, 0xf8, URZ ;  /* 0x000000f807099890 */ /* 0x000fe2000fffe0ff */
[----:B------:R-:W-:Y:S02]  /*4c80*/  LOP3.LUT R29, R29, R0, RZ, 0x3c, !PT ;  /* 0x000000001d1d7212 */ /* 0x000fe400078e3cff */
[----:B------:R-:W-:Y:S02]  /*4c90*/  SEL R30, R30, RZ, P0 ;  /* 0x000000ff1e1e7207 */ /* 0x000fe40000000000 */
[----:B------:R-:W-:Y:S01]  /*4ca0*/  IMAD.U32 R11, RZ, RZ, UR8 ;  /* 0x00000008ff0b7e24 */ /* 0x000fe2000f8e00ff */
[----:B------:R-:W-:Y:S01]  /*4cb0*/  @!P4 R2UR UR14, R10 ;  /* 0x000000000a0ec2ca */ /* 0x000fe200000e0000 */
[----:B------:R-:W-:Y:S01]  /*4cc0*/  @!UP1 UIADD3 UR8, UPT, UPT, UR7, 0x6200, URZ ;  /* 0x0000620007089890 */ /* 0x000fe2000fffe0ff */
[----:B------:R-:W-:Y:S02]  /*4cd0*/  VOTEU.ALL UP1, P4 ;  /* 0x0000000000ff7886 */ /* 0x000fe40002020000 */
[----:B------:R-:W-:Y:S11]  /*4ce0*/  @!P4 R2UR UR15, R11 ;  /* 0x000000000b0fc2ca */ /* 0x000ff600000e0000 */
[----:B------:R-:W-:Y:S02]  /*4cf0*/  @!UPT UIADD3 URZ, UPT, UPT, URZ, URZ, URZ ;  /* 0x000000fffffff290 */ /* 0x000fe4000fffe0ff */
[----:B------:R2:W-:Y:S01]  /*4d00*/  @!UP1 UTMALDG.3D [UR8], [UR14], desc[UR18] ;  /* 0x000012080e0095b4 */ /* 0x0005e20008011000 */
[----:B------:R2:W-:Y:S01]  /*4d10*/  @!P4 SYNCS.ARRIVE.TRANS64.RED.A0TR RZ, [UR7+0xf8], R23 ;  /* 0x0000f817ffffc9a7 */ /* 0x0005e20008300407 */
[----:B------:R-:W-:Y:S01]  /*4d20*/  UPLOP3.LUT UP1, UPT, UPT, UPT, UPT, 0x80, 0x8 ;  /* 0x000000000008789c */ /* 0x000fe20003f2f070 */
[----:B------:R-:W-:Y:S01]  /*4d30*/  SYNCS.ARRIVE.TRANS64.RED.A1T0 RZ, [UR13], RZ ;  /* 0x000000ffffff79a7 */ /* 0x000fe2000810040d */
[----:B------:R-:W-:Y:S09]  /*4d40*/  @P3 BRA `(.L_x_87) ;  /* 0xfffffff000943947 */ /* 0x000ff2000383ffff */
[----:B------:R-:W-:-:S04]  /*4d50*/  SHF.L.U32 R3, R31, 0x1f, RZ ;  /* 0x0000001f1f037819 */ /* 0x000fc800000006ff */
[----:B------:R-:W1:Y:S02]  /*4d60*/  SYNCS.PHASECHK.TRANS64.TRYWAIT P0, [UR7+0x100], R3 ;  /* 0x00010003ff0075a7 */ /* 0x000e640008001107 */
[----:B-1----:R-:W-:Y:S05]  /*4d70*/  @!P0 BRA `(.L_x_88) ;  /* 0x0000007000ec8947 */ /* 0x002fea0003800000 */
.L_x_191:
[----:B------:R-:W3:Y:S02]  /*4d80*/  SYNCS.PHASECHK.TRANS64.TRYWAIT P0, [UR7+0x108], R3 ;  /* 0x00010803ff0075a7 */ /* 0x000ee40008001107 */
[----:B---3--:R-:W-:Y:S05]  /*4d90*/  @!P0 BRA `(.L_x_89) ;  /* 0x0000007000fc8947 */ /* 0x008fea0003800000 */
.L_x_193:
[----:B------:R-:W3:Y:S02]  /*4da0*/  SYNCS.PHASECHK.TRANS64.TRYWAIT P0, [UR7+0x110], R3 ;  /* 0x00011003ff0075a7 */ /* 0x000ee40008001107 */
[----:B---3--:R-:W-:Y:S05]  /*4db0*/  @!P0 BRA `(.L_x_90) ;  /* 0x00000074000c8947 */ /* 0x008fea0003800000 */
.L_x_195:
[----:B-1----:R-:W-:-:S07]  /*4dc0*/  MOV R0, UR7 ;  /* 0x0000000700007c02 */ /* 0x002fce0008000f00 */
.L_x_91:
[----:B-1----:R-:W-:-:S04]  /*4dd0*/  SHF.L.U32 R3, R31, 0x1f, RZ ;  /* 0x0000001f1f037819 */ /* 0x002fc800000006ff */
[----:B------:R1:W3:Y:S03]  /*4de0*/  SYNCS.PHASECHK.TRANS64.TRYWAIT P0, [R0+URZ+0x118], R3 ;  /* 0x00011803000075a7 */ /* 0x0002e600080011ff */
[----:B---3--:R-:W-:Y:S05]  /*4df0*/  @!P0 NANOSLEEP.SYNCS 0x989680 ;  /* 0x009896800000895d */ /* 0x008fea0003900000 */
[----:B------:R-:W3:Y:S02]  /*4e00*/  @!P0 SYNCS.PHASECHK.TRANS64 P0, [R0+URZ+0x118], R3 ;  /* 0x00011803000085a7 */ /* 0x000ee400080010ff */
[----:B--23--:R-:W-:Y:S05]  /*4e10*/  @P0 EXIT ;  /* 0x000000000000094d */ /* 0x00cfea0003800000 */
[----:B------:R-:W-:Y:S05]  /*4e20*/  BRA `(.L_x_91) ;  /* 0xfffffffc00e87947 */ /* 0x000fea000383ffff */
.L_x_76:
[----:B------:R-:W-:-:S06]  /*4e30*/  UISETP.GE.AND UP1, UPT, UR8, 0x4, UPT ;  /* 0x000000040800788c */ /* 0x000fcc000bf26270 */
[----:B------:R-:W-:-:S13]  /*4e40*/  PLOP3.LUT P0, PT, PT, PT, UP1, 0x80, 0x8 ;  /* 0x000000000008781c */ /* 0x000fda0003f0f018 */
[----:B------:R-:W-:Y:S05]  /*4e50*/  @!P0 EXIT ;  /* 0x000000000000894d */ /* 0x000fea0003800000 */
[----:B------:R-:W-:Y:S01]  /*4e60*/  BAR.SYNC.DEFER_BLOCKING 0x6, 0xa0 ;  /* 0x0182800000007b1d */ /* 0x000fe20000010000 */
[C---:B------:R-:W-:Y:S01]  /*4e70*/  IMAD.SHL.U32 R3, R185.reuse, 0x40, RZ ;  /* 0x00000040b9037824 */ /* 0x040fe200078e00ff */
[C---:B------:R-:W-:Y:S01]  /*4e80*/  LOP3.LUT R189, R185.reuse, 0x60, RZ, 0xc0, !PT ;  /* 0x00000060b9bd7812 */ /* 0x040fe200078ec0ff */
[C---:B------:R-:W-:Y:S01]  /*4e90*/  IMAD.SHL.U32 R172, R185.reuse, 0x8, RZ ;  /* 0x00000008b9ac7824 */ /* 0x040fe200078e00ff */
[C---:B------:R-:W-:Y:S01]  /*4ea0*/  LOP3.LUT R187, R185.reuse, 0x2, RZ, 0xc0, !PT ;  /* 0x00000002b9bb7812 */ /* 0x040fe200078ec0ff */
[----:B------:R-:W-:Y:S01]  /*4eb0*/  IMAD.U32 R79, R185, 0x10000, RZ ;  /* 0x00010000b94f7824 */ /* 0x000fe200078e00ff */
[----:B------:R-:W-:Y:S02]  /*4ec0*/  UMOV UR49, 0x400 ;  /* 0x0000040000317882 */ /* 0x000fe40000000000 */
[----:B------:R-:W1:Y:S01]  /*4ed0*/  LDC R177, c[0x0][0x370] ;  /* 0x0000dc00ffb17b82 */ /* 0x000e620000000800 */
[----:B------:R-:W-:Y:S01]  /*4ee0*/  ULEA UR49, UR37, UR49, 0x18 ;  /* 0x0000003125317291 */ /* 0x000fe2000f8ec0ff */
[----:B------:R-:W-:Y:S01]  /*4ef0*/  LOP3.LUT R5, R3, 0x180, RZ, 0xc0, !PT ;  /* 0x0000018003057812 */ /* 0x000fe200078ec0ff */
[----:B------:R-:W-:Y:S01]  /*4f00*/  HFMA2 R191, -RZ, RZ, 0, 0 ;  /* 0x00000000ffbf7431 */ /* 0x000fe200000001ff */
[----:B------:R-:W-:Y:S01]  /*4f10*/  LOP3.LUT R79, R79, 0x600000, RZ, 0xc0, !PT ;  /* 0x006000004f4f7812 */ /* 0x000fe200078ec0ff */
[----:B------:R-:W-:Y:S01]  /*4f20*/  UIADD3 UR4, UPT, UPT, UR49, 0x8200, URZ ;  /* 0x0000820031047890 */ /* 0x000fe2000fffe0ff */
[----:B------:R-:W-:Y:S01]  /*4f30*/  LOP3.LUT R172, R5, 0x30, R172, 0xf8, !PT ;  /* 0x0000003005ac7812 */ /* 0x000fe200078ef8ac */
[----:B------:R-:W-:Y:S01]  /*4f40*/  IMAD.MOV.U32 R76, RZ, RZ, RZ ;  /* 0x000000ffff4c7224 */ /* 0x000fe200078e00ff */
[----:B------:R-:W2:Y:S01]  /*4f50*/  LDC R74, c[0x0][0xb0c] ;  /* 0x0002c300ff4a7b82 */ /* 0x000ea20000000800 */
[----:B------:R-:W-:-:S02]  /*4f60*/  LOP3.LUT R185, R185, 0x4, RZ, 0xc0, !PT ;  /* 0x00000004b9b97812 */ /* 0x000fc400078ec0ff */
[----:B------:R-:W-:Y:S02]  /*4f70*/  CS2R R182, SRZ ;  /* 0x0000000000b67805 */ /* 0x000fe4000001ff00 */
[----:B------:R-:W-:Y:S02]  /*4f80*/  LOP3.LUT R172, R172, 0x1e40, R3, 0xf8, !PT ;  /* 0x00001e40acac7812 */ /* 0x000fe400078ef803 */
[----:B------:R-:W-:Y:S02]  /*4f90*/  CS2R R180, SRZ ;  /* 0x0000000000b47805 */ /* 0x000fe4000001ff00 */
[----:B------:R-:W-:Y:S01]  /*4fa0*/  IADD3 R184, PT, PT, -R185, 0x2, RZ ;  /* 0x00000002b9b87810 */ /* 0x000fe20007ffe1ff */
[----:B------:R-:W-:Y:S01]  /*4fb0*/  IMAD.MOV R176, RZ, RZ, -R187 ;  /* 0x000000ffffb07224 */ /* 0x000fe200078e0abb */
[----:B------:R-:W-:Y:S01]  /*4fc0*/  MOV R188, UR4 ;  /* 0x0000000400bc7c02 */ /* 0x000fe20008000f00 */
[----:B------:R-:W4:Y:S01]  /*4fd0*/  LDC R174, c[0x0][0xb20] ;  /* 0x0002c800ffae7b82 */ /* 0x000f220000000800 */
[----:B------:R-:W3:Y:S01]  /*4fe0*/  LDS R0, [UR49+0x1c0] ;  /* 0x0001c031ff007984 */ /* 0x000ee20008000800 */
[----:B------:R-:W-:Y:S01]  /*4ff0*/  VIADD R186, R172, UR49 ;  /* 0x00000031acba7c36 */ /* 0x000fe20008000000 */
[----:B------:R-:W1:Y:S01]  /*5000*/  LDCU.64 UR52, c[0x0][0x348] ;  /* 0x00006900ff3477ac */ /* 0x000e620008000a00 */
[----:B------:R-:W-:-:S02]  /*5010*/  IMAD.MOV R175, RZ, RZ, -R185 ;  /* 0x000000ffffaf7224 */ /* 0x000fc400078e0ab9 */
[----:B------:R-:W-:Y:S01]  /*5020*/  VIADD R186, R186, 0x200 ;  /* 0x00000200baba7836 */ /* 0x000fe20000000000 */
[----:B------:R-:W1:Y:S01]  /*5030*/  LDCU.64 UR38, c[0x0][0x888] ;  /* 0x00011100ff2677ac */ /* 0x000e620008000a00 */
[----:B------:R-:W1:Y:S01]  /*5040*/  LDC R73, c[0x0][0xb30] ;  /* 0x0002cc00ff497b82 */ /* 0x000e620000000800 */
[----:B------:R-:W1:Y:S01]  /*5050*/  LDCU.64 UR44, c[0x0][0x890] ;  /* 0x00011200ff2c77ac */ /* 0x000e620008000a00 */
[----:B------:R-:W-:-:S06]  /*5060*/  UIADD3 UR48, UPT, UPT, UR49, 0x200, URZ ;  /* 0x0000020031307890 */ /* 0x000fcc000fffe0ff */
[----:B------:R-:W1:Y:S08]  /*5070*/  LDC.64 R168, c[0x0][0xb10] ;  /* 0x0002c400ffa87b82 */ /* 0x000e700000000a00 */
[----:B------:R-:W1:Y:S08]  /*5080*/  LDC.64 R70, c[0x0][0xb18] ;  /* 0x0002c600ff467b82 */ /* 0x000e700000000a00 */
[----:B------:R-:W1:Y:S08]  /*5090*/  LDC.64 R68, c[0x0][0xb28] ;  /* 0x0002ca00ff447b82 */ /* 0x000e700000000a00 */
[----:B------:R-:W1:Y:S01]  /*50a0*/  LDC.64 R166, c[0x0][0x8b0] ;  /* 0x00022c00ffa67b82 */ /* 0x000e620000000a00 */
[----:B---3--:R-:W-:-:S07]  /*50b0*/  IMAD.IADD R79, R0, 0x1, R79 ;  /* 0x00000001004f7824 */ /* 0x008fce00078e024f */
[----:B------:R-:W3:Y:S08]  /*50c0*/  LDC.64 R164, c[0x0][0x8a8] ;  /* 0x00022a00ffa47b82 */ /* 0x000ef00000000a00 */
[----:B--2-4-:R-:W1:Y:S02]  /*50d0*/  LDC R178, c[0x0][0x374] ;  /* 0x0000dd00ffb27b82 */ /* 0x014e640000000800 */
.L_x_136:
[C---:B------:R-:W-:Y:S02]  /*50e0*/  LEA R0, R191.reuse, UR49, 0x3 ;  /* 0x00000031bf007c11 */ /* 0x040fe4000f8e18ff */
[----:B------:R-:W-:Y:S02]  /*50f0*/  SHF.L.U32 R3, R182, 0x1f, RZ ;  /* 0x0000001fb6037819 */ /* 0x000fe400000006ff */
[----:B------:R-:W-:Y:S02]  /*5100*/  LEA R16, R191, UR49, 0x4 ;  /* 0x00000031bf107c11 */ /* 0x000fe4000f8e20ff */
[----:B------:R-:W2:Y:S02]  /*5110*/  SYNCS.PHASECHK.TRANS64.TRYWAIT P0, [R0+URZ+0x130], R3 ;  /* 0x00013003000075a7 */ /* 0x000ea400080011ff */
[----:B-12---:R-:W-:Y:S05]  /*5120*/  @!P0 BRA `(.L_x_92) ;  /* 0x0000007000488947 */ /* 0x006fea0003800000 */
.L_x_196:
[----:B------:R-:W4:Y:S01]  /*5130*/  LDC.64 R12, c[0x0][0xb10] ;  /* 0x0002c400ff0c7b82 */ /* 0x000f220000000a00 */
[----:B------:R-:W3:Y:S01]  /*5140*/  LDS.128 R16, [R16+0x1a0] ;  /* 0x0001a00010107984 */ /* 0x000ee20000000c00 */
[----:B-1----:R-:W-:Y:S01]  /*5150*/  ISETP.NE.AND P1, PT, R73, 0x1, PT ;  /* 0x000000014900780c */ /* 0x002fe20003f25270 */
[----:B--2---:R-:W-:Y:S01]  /*5160*/  VIADD R0, R0, 0x140 ;  /* 0x0000014000007836 */ /* 0x004fe20000000000 */
[----:B------:R-:W-:Y:S04]  /*5170*/  ISETP.GE.AND P0, PT, R72, 0x1, PT ;  /* 0x000000014800780c */ /* 0x000fe80003f06270 */
[----:B------:R-:W1:Y:S01]  /*5180*/  LDC.64 R10, c[0x0][0xb18] ;  /* 0x0002c600ff0a7b82 */ /* 0x000e620000000a00 */
[----:B------:R-:W-:Y:S01]  /*5190*/  PRMT R0, RZ, 0x654, R0 ;  /* 0x00000654ff007816 */ /* 0x000fe20000000000 */
[----:B------:R-:W-:Y:S01]  /*51a0*/  @!PT LDS RZ, [RZ] ;  /* 0x00000000fffff984 */ /* 0x000fe20000000800 */
[----:B------:R-:W-:Y:S01]  /*51b0*/  @!PT LDS RZ, [RZ] ;  /* 0x00000000fffff984 */ /* 0x000fe20000000800 */
[----:B------:R-:W-:Y:S01]  /*51c0*/  @!PT LDS RZ, [RZ] ;  /* 0x00000000fffff984 */ /* 0x000fe20000000800 */
[----:B------:R-:W-:Y:S01]  /*51d0*/  @!PT LDS RZ, [RZ] ;  /* 0x00000000fffff984 */ /* 0x000fe20000000800 */
[----:B------:R2:W-:Y:S06]  /*51e0*/  MEMBAR.ALL.CTA ;  /* 0x0000000000007992 */ /* 0x0005ec0000008000 */
[----:B--2---:R-:W2:Y:S01]  /*51f0*/  FENCE.VIEW.ASYNC.S ;  /* 0x00000000000073c6 */ /* 0x004ea20000000000 */
[----:B------:R-:W1:Y:S08]  /*5200*/  @!P1 LDC R14, c[0x0][0xb20] ;  /* 0x0002c800ff0e9b82 */ /* 0x000e700000000800 */
[----:B------:R-:W1:Y:S01]  /*5210*/  @!P1 LDC R9, c[0x0][0xb0c] ;  /* 0x0002c300ff099b82 */ /* 0x000e620000000800 */
[----:B--2---:R2:W-:Y:S01]  /*5220*/  SYNCS.ARRIVE.TRANS64.RED.A1T0 RZ, [R0+URZ], RZ ;  /* 0x000000ff00ff79a7 */ /* 0x0045e200081004ff */
[----:B---3--:R-:W-:Y:S04]  /*5230*/  LOP3.LUT P4, RZ, R18, 0x1, RZ, 0xc0, !PT ;  /* 0x0000000112ff7812 */ /* 0x008fe8000788c0ff */
[----:B------:R-:W-:Y:S09]  /*5240*/  P2R R190, PR, RZ, 0x10 ;  /* 0x00000010ffbe7803 */ /* 0x000ff20000000000 */
[----:B------:R-:W-:Y:S02]  /*5250*/  @P4 MOV R77, R16 ;  /* 0x00000010004d4202 */ /* 0x000fe40000000f00 */
[----:B------:R-:W-:Y:S01]  /*5260*/  @P4 LOP3.LUT R75, R17, 0xffff, RZ, 0xc0, !PT ;  /* 0x0000ffff114b4812 */ /* 0x000fe200078ec0ff */
[----:B--2-4-:R-:W-:Y:S06]  /*5270*/  @!P0 BRA `(.L_x_93) ;  /* 0x0000000000a48947 */ /* 0x014fec0003800000 */
[----:B------:R-:W-:Y:S01]  /*5280*/  IMAD.HI.U32 R23, R178, R71, RZ ;  /* 0x00000047b2177227 */ /* 0x000fe200078e00ff */
[----:B------:R-:W-:Y:S02]  /*5290*/  ISETP.NE.AND P0, PT, R70, 0x1, PT ;  /* 0x000000014600780c */ /* 0x000fe40003f05270 */
[----:B------:R-:W-:Y:S01]  /*52a0*/  ISETP.NE.AND P2, PT, R72, 0x1, PT ;  /* 0x000000014800780c */ /* 0x000fe20003f45270 */
[----:B------:R-:W-:Y:S01]  /*52b0*/  IMAD.HI.U32 R22, R177, R168, RZ ;  /* 0x000000a8b1167227 */ /* 0x000fe200078e00ff */
[----:B------:R-:W-:Y:S02]  /*52c0*/  SHF.R.U32.HI R23, RZ, R174, R23 ;  /* 0x000000aeff177219 */ /* 0x000fe40000011617 */
[----:B------:R-:W-:Y:S01]  /*52d0*/  ISETP.NE.AND P3, PT, R74, 0x1, PT ;  /* 0x000000014a00780c */ /* 0x000fe20003f65270 */
[----:B------:R-:W-:Y:S01]  /*52e0*/  IMAD.HI.U32 R26, R77, R168, RZ ;  /* 0x000000a84d1a7227 */ /* 0x000fe200078e00ff */
[----:B------:R-:W-:Y:S02]  /*52f0*/  SHF.R.U32.HI R22, RZ, R169, R22 ;  /* 0x000000a9ff167219 */ /* 0x000fe40000011616 */
[----:B------:R-:W-:Y:S01]  /*5300*/  SEL R3, R178, R23, !P0 ;  /* 0x00000017b2037207 */ /* 0x000fe20004000000 */
[----:B------:R-:W-:Y:S01]  /*5310*/  IMAD.HI.U32 R23, R75, R71, RZ ;  /* 0x000000474b177227 */ /* 0x000fe200078e00ff */
[----:B------:R-:W-:Y:S02]  /*5320*/  SEL R7, R177, R22, !P3 ;  /* 0x00000016b1077207 */ /* 0x000fe40005800000 */
[----:B------:R-:W-:Y:S01]  /*5330*/  SHF.R.U32.HI R26, RZ, R169, R26 ;  /* 0x000000a9ff1a7219 */ /* 0x000fe2000001161a */
[-C--:B------:R-:W-:Y:S04]  /*5340*/  IMAD.HI.U32 R22, R3, R68.reuse, RZ ;  /* 0x0000004403167227 */ /* 0x080fe800078e00ff */
[----:B------:R-:W-:Y:S01]  /*5350*/  IMAD.HI.U32 R24, R7, R68, RZ ;  /* 0x0000004407187227 */ /* 0x000fe200078e00ff */
[-C--:B------:R-:W-:Y:S02]  /*5360*/  @P2 SHF.R.U32.HI R3, RZ, R69.reuse, R22 ;  /* 0x00000045ff032219 */ /* 0x080fe40000011616 */
[----:B------:R-:W-:Y:S02]  /*5370*/  SHF.R.U32.HI R22, RZ, R174, R23 ;  /* 0x000000aeff167219 */ /* 0x000fe40000011617 */
[----:B------:R-:W-:Y:S01]  /*5380*/  @P2 SHF.R.U32.HI R7, RZ, R69, R24 ;  /* 0x00000045ff072219 */ /* 0x000fe20000011618 */
[C---:B------:R-:W-:Y:S01]  /*5390*/  IMAD R2, R72.reuse, R3, RZ ;  /* 0x0000000348027224 */ /* 0x040fe200078e02ff */
[----:B------:R-:W-:Y:S02]  /*53a0*/  SEL R5, R75, R22, !P0 ;  /* 0x000000164b057207 */ /* 0x000fe40004000000 */
[----:B------:R-:W-:Y:S01]  /*53b0*/  SEL R3, R77, R26, !P3 ;  /* 0x0000001a4d037207 */ /* 0x000fe20005800000 */
[----:B------:R-:W-:Y:S01]  /*53c0*/  IMAD R4, R72, R7, RZ ;  /* 0x0000000748047224 */ /* 0x000fe200078e02ff */
[C---:B------:R-:W-:Y:S01]  /*53d0*/  ISETP.GE.AND P0, PT, R5.reuse, R2, PT ;  /* 0x000000020500720c */ /* 0x040fe20003f06270 */
[----:B------:R-:W-:Y:S03]  /*53e0*/  IMAD.HI.U32 R6, R5, R68, RZ ;  /* 0x0000004405067227 */ /* 0x000fe600078e00ff */
[----:B------:R-:W-:Y:S01]  /*53f0*/  ISETP.GE.OR P0, PT, R3, R4, P0 ;  /* 0x000000040300720c */ /* 0x000fe20000706670 */
[----:B------:R-:W-:Y:S01]  /*5400*/  IMAD.MOV R4, RZ, RZ, -R3 ;  /* 0x000000ffff047224 */ /* 0x000fe200078e0a03 */
[-C--:B------:R-:W-:Y:S03]  /*5410*/  SHF.R.U32.HI R6, RZ, R69.reuse, R6 ;  /* 0x00000045ff067219 */ /* 0x080fe60000011606 */
[----:B------:R-:W-:Y:S01]  /*5420*/  IMAD R77, R74, R4, R77 ;  /* 0x000000044a4d7224 */ /* 0x000fe200078e024d */
[----:B------:R-:W-:Y:S05]  /*5430*/  SEL R15, R5, R6, !P2 ;  /* 0x00000006050f7207 */ /* 0x000fea0005000000 */
[----:B------:R-:W-:Y:S02]  /*5440*/  IMAD.MOV R6, RZ, RZ, -R15 ;  /* 0x000000ffff067224 */ /* 0x000fe400078e0a0f */
[C---:B------:R-:W-:Y:S04]  /*5450*/  @!P0 IMAD.HI.U32 R2, R3.reuse, R68, RZ ;  /* 0x0000004403028227 */ /* 0x040fe800078e00ff */
[----:B------:R-:W-:Y:S01]  /*5460*/  IMAD R6, R72, R6, R5 ;  /* 0x0000000648067224 */ /* 0x000fe200078e0205 */
[----:B------:R-:W-:Y:S04]  /*5470*/  @!P0 SHF.R.U32.HI R2, RZ, R69, R2 ;  /* 0x00000045ff028219 */ /* 0x000fe80000011602 */
[----:B------:R-:W-:Y:S02]  /*5480*/  @!P0 SEL R0, R3, R2, !P2 ;  /* 0x0000000203008207 */ /* 0x000fe40005000000 */
[----:B------:R-:W-:Y:S02]  /*5490*/  IADD3 R2, PT, PT, -R5, RZ, RZ ;  /* 0x000000ff05027210 */ /* 0x000fe40007ffe1ff */
[----:B------:R-:W-:Y:S01]  /*54a0*/  @!P0 IADD3 R8, PT, PT, R15, -R0, RZ ;  /* 0x800000000f088210 */ /* 0x000fe20007ffe0ff */
[----:B------:R-:W-:Y:S02]  /*54b0*/  @!P0 IMAD R0, R7, R6, R0 ;  /* 0x0000000607008224 */ /* 0x000fe400078e0200 */
[----:B------:R-:W-:Y:S02]  /*54c0*/  IMAD R75, R70, R2, R75 ;  /* 0x00000002464b7224 */ /* 0x000fe400078e024b */
[----:B------:R-:W-:Y:S02]  /*54d0*/  @!P0 IMAD R5, R8, R72, R3 ;  /* 0x0000004808058224 */ /* 0x000fe400078e0203 */
[----:B------:R-:W-:Y:S04]  /*54e0*/  @!P0 IMAD.MOV.U32 R3, RZ, RZ, R0 ;  /* 0x000000ffff038224 */ /* 0x000fe800078e0000 */
[----:B------:R-:W-:Y:S02]  /*54f0*/  IMAD R77, R3, R74, R77 ;  /* 0x0000004a034d7224 */ /* 0x000fe400078e024d */
[----:B------:R-:W-:Y:S07]  /*5500*/  IMAD R75, R5, R70, R75 ;  /* 0x00000046054b7224 */ /* 0x000fee00078e024b */
.L_x_93:
[----:B-1----:R-:W-:Y:S01]  /*5510*/  @!P1 ISETP.NE.AND P0, PT, R10, 0x1, PT ;  /* 0x000000010a00980c */ /* 0x002fe20003f05270 */
[----:B------:R-:W-:Y:S01]  /*5520*/  @!P1 IMAD.HI.U32 R0, R77, R12, RZ ;  /* 0x0000000c4d009227 */ /* 0x000fe200078e00ff */
[----:B------:R-:W-:Y:S01]  /*5530*/  @!P1 ISETP.NE.AND P2, PT, R9, 0x1, PT ;  /* 0x000000010900980c */ /* 0x000fe20003f45270 */
[----:B------:R-:W-:Y:S01]  /*5540*/  ULOP3.LUT UP0, URZ, UR48, 0x1b0, URZ, 0xc0, !UPT ;  /* 0x000001b030ff7892 */ /* 0x000fe2000f80c0ff */
[----:B------:R-:W-:Y:S01]  /*5550*/  R2UR UR42, R21 ;  /* 0x00000000152a72ca */ /* 0x000fe200000e0000 */
[----:B------:R-:W-:Y:S01]  /*5560*/  @!P1 IMAD.HI.U32 R3, R75, R11, RZ ;  /* 0x0000000b4b039227 */ /* 0x000fe200078e00ff */
[----:B------:R-:W-:Y:S02]  /*5570*/  @!P1 SHF.R.U32.HI R0, RZ, R13, R0 ;  /* 0x0000000dff009219 */ /* 0x000fe40000011600 */
[----:B------:R-:W-:Y:S01]  /*5580*/  R2UR UR41, R20 ;  /* 0x00000000142972ca */ /* 0x000fe200000e0000 */
[----:B------:R-:W-:Y:S01]  /*5590*/  VIADD R191, R191, 0x1 ;  /* 0x00000001bfbf7836 */ /* 0x000fe20000000000 */
[----:B------:R-:W-:Y:S02]  /*55a0*/  @!P1 SHF.R.U32.HI R2, RZ, R14, R3 ;  /* 0x0000000eff029219 */ /* 0x000fe40000011603 */
[----:B------:R-:W-:Y:S02]  /*55b0*/  @!P1 SEL R3, R77, R0, !P2 ;  /* 0x000000004d039207 */ /* 0x000fe40005000000 */
[----:B------:R-:W-:Y:S02]  /*55c0*/  @!P1 SEL R2, R75, R2, !P0 ;  /* 0x000000024b029207 */ /* 0x000fe40004000000 */
[----:B------:R-:W-:Y:S01]  /*55d0*/  @P4 SHF.R.U32.HI R179, RZ, 0x10, R17 ;  /* 0x00000010ffb34819 */ /* 0x000fe20000011611 */
[----:B------:R-:W-:Y:S02]  /*55e0*/  USHF.L.U32 UR42, UR42, 0x7, URZ ;  /* 0x000000072a2a7899 */ /* 0x000fe400080006ff */
[----:B------:R-:W-:Y:S02]  /*55f0*/  @!P1 IMAD.IADD R0, R2, 0x1, -R3 ;  /* 0x0000000102009824 */ /* 0x000fe400078e0a03 */
[----:B------:R-:W-:Y:S01]  /*5600*/  @!P1 IMAD.IADD R2, R3, 0x1, -R2 ;  /* 0x0000000103029824 */ /* 0x000fe200078e0a02 */
[----:B------:R-:W-:Y:S01]  /*5610*/  USHF.L.U32 UR41, UR41, 0x8, URZ ;  /* 0x0000000829297899 */ /* 0x000fe200080006ff */
[----:B------:R-:W-:Y:S02]  /*5620*/  @!P1 IMAD R77, R0, R9, R77 ;  /* 0x00000009004d9224 */ /* 0x000fe400078e024d */
[----:B------:R-:W-:Y:S01]  /*5630*/  @!P1 IMAD R75, R2, R10, R75 ;  /* 0x0000000a024b9224 */ /* 0x000fe200078e024b */
[----:B------:R-:W-:Y:S08]  /*5640*/  BRA.U !UP0, `(.L_x_94) ;  /* 0x0000000108407547 */ /* 0x000ff0000b800000 */
[----:B------:R-:W1:Y:S01]  /*5650*/  LDCU.64 UR8, c[0x4][0x88] ;  /* 0x01001100ff0877ac */ /* 0x000e620008000a00 */
[----:B------:R-:W-:Y:S01]  /*5660*/  MOV R3, 0x0 ;  /* 0x0000000000037802 */ /* 0x000fe20000000f00 */
[----:B------:R-:W-:Y:S02]  /*5670*/  HFMA2 R12, -RZ, RZ, 0, 5.9604644775390625e-08 ;  /* 0x00000001ff0c7431 */ /* 0x000fe400000001ff */
[----:B------:R-:W-:Y:S02]  /*5680*/  IMAD.MOV.U32 R8, RZ, RZ, 0x70 ;  /* 0x00000070ff087424 */ /* 0x000fe400078e00ff */
[----:B------:R-:W-:Y:S01]  /*5690*/  IMAD.MOV.U32 R13, RZ, RZ, RZ ;  /* 0x000000ffff0d7224 */ /* 0x000fe200078e00ff */
[----:B------:R-:W2:Y:S01]  /*56a0*/  LDCU.64 UR6, c[0x4][0x90] ;  /* 0x01001200ff0677ac */ /* 0x000ea20008000a00 */
[----:B------:R-:W3:Y:S01]  /*56b0*/  LDC.64 R2, c[0x4][R3] ;  /* 0x0100000003027b82 */ /* 0x000ee20000000a00 */
[----:B------:R-:W4:Y:S01]  /*56c0*/  LDCU.64 UR4, c[0x4][0x8] ;  /* 0x01000100ff0477ac */ /* 0x000f220008000a00 */
[----:B-1----:R-:W-:Y:S01]  /*56d0*/  MOV R5, UR9 ;  /* 0x0000000900057c02 */ /* 0x002fe20008000f00 */
[----:B------:R-:W-:Y:S01]  /*56e0*/  IMAD.U32 R4, RZ, RZ, UR8 ;  /* 0x00000008ff047e24 */ /* 0x000fe2000f8e00ff */
[----:B--2---:R-:W-:Y:S01]  /*56f0*/  MOV R7, UR7 ;  /* 0x0000000700077c02 */ /* 0x004fe20008000f00 */
[----:B------:R-:W-:Y:S01]  /*5700*/  IMAD.U32 R6, RZ, RZ, UR6 ;  /* 0x00000006ff067e24 */ /* 0x000fe2000f8e00ff */
[----:B----4-:R-:W-:Y:S01]  /*5710*/  MOV R11, UR5 ;  /* 0x00000005000b7c02 */ /* 0x010fe20008000f00 */
[----:B------:R-:W-:Y:S02]  /*5720*/  IMAD.U32 R10, RZ, RZ, UR4 ;  /* 0x00000004ff0a7e24 */ /* 0x000fe4000f8e00ff */
[----:B------:R-:W-:Y:S07]  /*5730*/  LEPC R20, `(.L_x_94) ;  /* 0x000000001014794e */ /* 0x000fee0000000000 */
[----:B---3-5:R-:W-:Y:S05]  /*5740*/  CALL.ABS.NOINC R2 ;  /* 0x0000000002007343 */ /* 0x028fea0003c00000 */
.L_x_94:
[----:B------:R-:W-:Y:S01]  /*5750*/  LOP3.LUT P0, RZ, R188, 0x1b0, RZ, 0xc0, !PT ;  /* 0x000001b0bcff7812 */ /* 0x000fe2000780c0ff */
[----:B------:R-:W-:Y:S11]  /*5760*/  BSSY.RECONVERGENT B6, `(.L_x_95) ;  /* 0x0000013000067945 */ /* 0x000ff60003800200 */
[----:B------:R-:W-:Y:S01]  /*5770*/  @!UPT UIADD3 URZ, UPT, UPT, URZ, URZ, URZ ;  /* 0x000000fffffff290 */ /* 0x000fe2000fffe0ff */
[----:B------:R-:W-:Y:S05]  /*5780*/  @!P0 BRA `(.L_x_96) ;  /* 0x0000000000408947 */ /* 0x000fea0003800000 */
        /* <DEDUP_REMOVED lines=16> */
.L_x_96:
[----:B------:R-:W-:Y:S05]  /*5890*/  BSYNC.RECONVERGENT B6 ;  /* 0x0000000000067941 */ /* 0x000fea0003800200 */
.L_x_95:
[----:B------:R-:W-:Y:S01]  /*58a0*/  ISETP.NE.U32.AND P4, PT, R166, RZ, PT ;  /* 0x000000ffa600720c */ /* 0x000fe20003f85070 */
[----:B------:R-:W-:Y:S01]  /*58b0*/  UISETP.NE.AND UP2, UPT, UR50, URZ, UPT ;  /* 0x000000ff3200728c */ /* 0x000fe2000bf45270 */
[----:B------:R-:W-:Y:S01]  /*58c0*/  ISETP.NE.U32.AND P2, PT, RZ, UR38, PT ;  /* 0x00000026ff007c0c */ /* 0x000fe2000bf45070 */
[----:B------:R-:W-:Y:S01]  /*58d0*/  UISETP.NE.U32.AND UP1, UPT, UR44, URZ, UPT ;  /* 0x000000ff2c00728c */ /* 0x000fe2000bf25070 */
[----:B------:R-:W-:Y:S01]  /*58e0*/  ISETP.NE.AND.EX P4, PT, R167, RZ, PT, P4 ;  /* 0x000000ffa700720c */ /* 0x000fe20003f85340 */
[----:B------:R-:W-:Y:S01]  /*58f0*/  UPLOP3.LUT UP0, UPT, UPT, UPT, UPT, 0x40, 0x4 ;  /* 0x000000000004789c */ /* 0x000fe20003f0e870 */
[----:B------:R-:W-:Y:S01]  /*5900*/  ISETP.NE.AND.EX P2, PT, RZ, UR39, PT, P2 ;  /* 0x00000027ff007c0c */ /* 0x000fe2000bf45320 */
[----:B------:R-:W-:Y:S01]  /*5910*/  UISETP.NE.AND.EX UP1, UPT, UR45, URZ, UPT, UP1 ;  /* 0x000000ff2d00728c */ /* 0x000fe2000bf25310 */
[----:B------:R-:W-:Y:S04]  /*5920*/  PLOP3.LUT P1, PT, PT, PT, UP2, 0x80, 0x8 ;  /* 0x000000000008781c */ /* 0x000fe80003f2f028 */
[----:B------:R-:W-:Y:S06]  /*5930*/  @UP2 UPLOP3.LUT UP0, UPT, UPT, UPT, UP1, 0x80, 0x8 ;  /* 0x000000000008289c */ /* 0x000fec0003f0f010 */
[----:B------:R-:W-:Y:S01]  /*5940*/  PLOP3.LUT P0, PT, PT, PT, UP0, 0x80, 0x8 ;  /* 0x000000000008781c */ /* 0x000fe20003f0f008 */
[----:B------:R-:W-:Y:S01]  /*5950*/  @!UPT UIADD3 URZ, UPT, UPT, URZ, URZ, URZ ;  /* 0x000000fffffff290 */ /* 0x000fe2000fffe0ff */
[----:B------:R-:W-:Y:S11]  /*5960*/  BRA.U !UP1, `(.L_x_97) ;  /* 0x0000000109387547 */ /* 0x000ff6000b800000 */
[----:B------:R-:W-:Y:S01]  /*5970*/  UISETP.NE.U32.AND UP0, UPT, UR38, URZ, UPT ;  /* 0x000000ff2600728c */ /* 0x000fe2000bf05070 */
[----:B------:R-:W-:Y:S02]  /*5980*/  HFMA2 R0, -RZ, RZ, 0, 5.9604644775390625e-08 ;  /* 0x00000001ff007431 */ /* 0x000fe400000001ff */
[----:B------:R-:W-:Y:S01]  /*5990*/  IMAD.MOV.U32 R171, RZ, RZ, 0x1 ;  /* 0x00000001ffab7424 */ /* 0x000fe200078e00ff */
[----:B------:R-:W-:Y:S06]  /*59a0*/  UISETP.NE.AND.EX UP0, UPT, UR39, URZ, UPT, UP0 ;  /* 0x000000ff2700728c */ /* 0x000fec000bf05300 */
[----:B------:R-:W-:Y:S05]  /*59b0*/  PLOP3.LUT P3, PT, PT, PT, UP0, 0x80, 0x8 ;  /* 0x000000000008781c */ /* 0x000fea0003f6f008 */
[----:B------:R-:W1:Y:S01]  /*59c0*/  @UP0 LDCU.64 UR6, c[0x0][0x888] ;  /* 0x00011100ff0607ac */ /* 0x000e620008000a00 */
[----:B------:R-:W-:Y:S07]  /*59d0*/  @UP0 UIMAD UR4, UR36, UR44, URZ ;  /* 0x0000002c240402a4 */ /* 0x000fee000f8e02ff */
[----:B------:R-:W-:Y:S01]  /*59e0*/  @!P3 PRMT R171, R0, 0x7610, R171 ;  /* 0x0000761000abb816 */ /* 0x000fe200000000ab */
[----:B-1----:R-:W-:Y:S03]  /*59f0*/  @UP0 UIMAD.WIDE UR6, UR4, 0x4, UR6 ;  /* 0x00000004040608a5 */ /* 0x002fe6000f8e0206 */
[----:B------:R-:W1:Y:S03]  /*5a00*/  @!UP0 LDCU UR4, c[0x0][0x880] ;  /* 0x00011000ff0487ac */ /* 0x000e660008000800 */
[----:B------:R-:W-:Y:S01]  /*5a10*/  IMAD.U32 R2, RZ, RZ, UR6 ;  /* 0x00000006ff027e24 */ /* 0x000fe2000f8e00ff */
[----:B------:R-:W-:Y:S05]  /*5a20*/  MOV R3, UR7 ;  /* 0x0000000700037c02 */ /* 0x000fea0008000f00 */
[----:B-----5:R2:W5:Y:S02]  /*5a30*/  @P3 LDG.E R81, desc[UR46][R2.64] ;  /* 0x0000002e02513981 */ /* 0x020564000c1e1900 */
[----:B-12---:R-:W-:Y:S02]  /*5a40*/  @!P3 IMAD.U32 R81, RZ, RZ, UR4 ;  /* 0x00000004ff51be24 */ /* 0x006fe4000f8e00ff */
.L_x_97:
[----:B------:R-:W-:Y:S05]  /*5a50*/  @!P4 BRA `(.L_x_98) ;  /* 0x000000000020c947 */ /* 0x000fea0003800000 */
[----:B------:R-:W-:Y:S04]  /*5a60*/  ISETP.NE.U32.AND P3, PT, R164, RZ, PT ;  /* 0x000000ffa400720c */ /* 0x000fe80003f65070 */
[----:B------:R-:W-:Y:S11]  /*5a70*/  ISETP.NE.AND.EX P3, PT, R165, RZ, PT, P3 ;  /* 0x000000ffa500720c */ /* 0x000ff60003f65330 */
[----:B------:R-:W-:Y:S02]  /*5a80*/  @!UPT UIADD3 URZ, UPT, UPT, URZ, URZ, URZ ;  /* 0x000000fffffff290 */ /* 0x000fe4000fffe0ff */
[----:B------:R-:W1:Y:S01]  /*5a90*/  @P3 LDC.64 R2, c[0x0][0x8a8] ;  /* 0x00022a00ff023b82 */ /* 0x000e620000000a00 */
[----:B------:R-:W-:Y:S04]  /*5aa0*/  @P3 IMAD R0, R166, UR36, RZ ;  /* 0x00000024a6003c24 */ /* 0x000fe8000f8e02ff */
[----:B-1----:R-:W-:Y:S05]  /*5ab0*/  @P3 IMAD.WIDE R2, R0, 0x4, R2 ;  /* 0x0000000400023825 */ /* 0x002fea00078e0202 */
[----:B-----5:R1:W5:Y:S02]  /*5ac0*/  @P3 LDG.E R78, desc[UR46][R2.64] ;  /* 0x0000002e024e3981 */ /* 0x020364000c1e1900 */
[----:B-1----:R-:W2:Y:S02]  /*5ad0*/  @!P3 LDC R78, c[0x0][0x8a0] ;  /* 0x00022800ff4ebb82 */ /* 0x002ea40000000800 */
.L_x_98:
[----:B-----5:R-:W-:Y:S01]  /*5ae0*/  FSETP.NEU.AND P4, PT, R81, RZ, PT ;  /* 0x000000ff5100720b */ /* 0x020fe20003f8d000 */
[----:B------:R-:W-:Y:S01]  /*5af0*/  BSSY B1, `(.L_x_99) ;  /* 0x0000047000017945 */ /* 0x000fe20003800000 */
[----:B------:R-:W-:Y:S01]  /*5b00*/  SEL R5, RZ, 0xffffffff, P2 ;  /* 0xffffffffff057807 */ /* 0x000fe20001000000 */
[----:B------:R-:W-:Y:S01]  /*5b10*/  IMAD.MOV.U32 R196, RZ, RZ, 0x1 ;  /* 0x00000001ffc47424 */ /* 0x000fe200078e00ff */
[----:B------:R-:W-:Y:S01]  /*5b20*/  LOP3.LUT P3, RZ, R171, 0xff, RZ, 0xc0, !PT ;  /* 0x000000ffabff7812 */ /* 0x000fe2000786c0ff */
[C---:B------:R-:W-:Y:S01]  /*5b30*/  IMAD R80, R76.reuse, 0x100, R79 ;  /* 0x000001004c507824 */ /* 0x040fe200078e024f */
[----:B------:R-:W-:Y:S02]  /*5b40*/  @P1 SEL R0, RZ, 0xffffffff, P4 ;  /* 0xffffffffff001807 */ /* 0x000fe40002000000 */
[----:B------:R-:W-:Y:S02]  /*5b50*/  CS2R R162, SRZ ;  /* 0x0000000000a27805 */ /* 0x000fe4000001ff00 */
[----:B------:R-:W-:Y:S02]  /*5b60*/  LEA R3, R181, UR49, 0x3 ;  /* 0x00000031b5037c11 */ /* 0x000fe4000f8e18ff */
[----:B------:R-:W-:Y:S02]  /*5b70*/  CS2R R160, SRZ ;  /* 0x0000000000a07805 */ /* 0x000fe4000001ff00 */
[----:B------:R-:W-:Y:S02]  /*5b80*/  @P0 SEL R0, R5, R0, !P3 ;  /* 0x0000000005000207 */ /* 0x000fe40005800000 */
[----:B------:R-:W-:Y:S02]  /*5b90*/  CS2R R158, SRZ ;  /* 0x00000000009e7805 */ /* 0x000fe4000001ff00 */
[----:B------:R-:W-:Y:S02]  /*5ba0*/  LEA R193, R76, UR49, 0x3 ;  /* 0x000000314cc17c11 */ /* 0x000fe4000f8e18ff */
[----:B------:R-:W-:Y:S02]  /*5bb0*/  CS2R R156, SRZ ;  /* 0x00000000009c7805 */ /* 0x000fe4000001ff00 */
[----:B------:R-:W-:Y:S02]  /*5bc0*/  @P1 LOP3.LUT R0, R0, 0x1, RZ, 0xc0, !PT ;  /* 0x0000000100001812 */ /* 0x000fe400078ec0ff */
[----:B------:R-:W-:Y:S02]  /*5bd0*/  CS2R R154, SRZ ;  /* 0x00000000009a7805 */ /* 0x000fe4000001ff00 */
[----:B------:R-:W-:Y:S02]  /*5be0*/  SHF.L.U32 R2, R183, 0x1f, RZ ;  /* 0x0000001fb7027819 */ /* 0x000fe400000006ff */
[----:B------:R-:W-:Y:S02]  /*5bf0*/  CS2R R152, SRZ ;  /* 0x0000000000987805 */ /* 0x000fe4000001ff00 */
[----:B------:R-:W-:Y:S02]  /*5c00*/  ISETP.NE.U32.OR P6, PT, R0, 0x1, !P1 ;  /* 0x000000010000780c */ /* 0x000fe40004fc5470 */
[----:B------:R-:W-:Y:S02]  /*5c10*/  CS2R R150, SRZ ;  /* 0x0000000000967805 */ /* 0x000fe4000001ff00 */
[----:B------:R-:W-:Y:S02]  /*5c20*/  PLOP3.LUT P2, PT, PT, PT, UP1, 0x80, 0x8 ;  /* 0x000000000008781c */ /* 0x000fe40003f4f018 */
[----:B------:R-:W-:Y:S02]  /*5c30*/  CS2R R148, SRZ ;  /* 0x0000000000947805 */ /* 0x000fe4000001ff00 */
[----:B------:R-:W-:Y:S02]  /*5c40*/  SEL R0, RZ, 0xffffffff, P4 ;  /* 0xffffffffff007807 */ /* 0x000fe40002000000 */
[----:B------:R-:W-:Y:S03]  /*5c50*/  P2R R198, PR, RZ, 0x40 ;  /* 0x00000040ffc67803 */ /* 0x000fe60000000000 */
[----:B------:R-:W-:Y:S04]  /*5c60*/  @P6 SHF.L.U32 R4, R180, 0x1f, RZ ;  /* 0x0000001fb4046819 */ /* 0x000fe800000006ff */
[----:B------:R-:W-:Y:S01]  /*5c70*/  @P2 SEL R0, R5, R0, !P3 ;  /* 0x0000000005002207 */ /* 0x000fe20005800000 */
[----:B------:R-:W1:Y:S03]  /*5c80*/  @P6 SYNCS.PHASECHK.TRANS64.TRYWAIT P1, [R3+URZ+0xe0], R4 ;  /* 0x0000e004030065a7 */ /* 0x000e6600080211ff */
[----:B------:R-:W-:Y:S04]  /*5c90*/  LOP3.LUT R0, R0, 0x1, RZ, 0xc0, !PT ;  /* 0x0000000100007812 */ /* 0x000fe800078ec0ff */
[----:B------:R-:W-:Y:S04]  /*5ca0*/  ISETP.NE.U32.AND P5, PT, R0, 0x1, PT ;  /* 0x000000010000780c */ /* 0x000fe80003fa5070 */
[----:B------:R-:W-:Y:S01]  /*5cb0*/  P2R R197, PR, RZ, 0x20 ;  /* 0x00000020ffc57803 */ /* 0x000fe20000000000 */
[----:B------:R3:W4:Y:S01]  /*5cc0*/  SYNCS.PHASECHK.TRANS64.TRYWAIT P0, [R193+URZ+0x150], R2 ;  /* 0x00015002c10075a7 */ /* 0x00072200080011ff */
[----:B-1----:R-:W-:Y:S01]  /*5cd0*/  @P6 SEL R196, RZ, 0x1, !P1 ;  /* 0x00000001ffc46807 */ /* 0x002fe20004800000 */
[----:B---3--:R-:W-:Y:S06]  /*5ce0*/  @!P6 BRA `(.L_x_100) ;  /* 0x00000000009ce947 */ /* 0x008fec0003800000 */
[----:B------:R-:W-:Y:S01]  /*5cf0*/  @P5 IMAD R6, R181, 0x2000, R186 ;  /* 0x00002000b5065824 */ /* 0x000fe200078e02ba */
[----:B------:R-:W-:Y:S01]  /*5d00*/  ISETP.NE.AND P1, PT, R196, RZ, PT ;  /* 0x000000ffc400720c */ /* 0x000fe20003f25270 */
[----:B------:R-:W-:Y:S01]  /*5d10*/  BSSY B0, `(.L_x_101) ;  /* 0x0000010000007945 */ /* 0x000fe20003800000 */
[----:B------:R-:W-:Y:S01]  /*5d20*/  CS2R R150, SRZ ;  /* 0x0000000000967805 */ /* 0x000fe2000001ff00 */
[--C-:B------:R-:W-:Y:S01]  /*5d30*/  @P5 IMAD R7, R187, -0x10, R6.reuse ;  /* 0xfffffff0bb075824 */ /* 0x100fe200078e0206 */
[----:B------:R-:W-:Y:S01]  /*5d40*/  CS2R R148, SRZ ;  /* 0x0000000000947805 */ /* 0x000fe2000001ff00 */
[----:B------:R-:W-:Y:S01]  /*5d50*/  @P5 IMAD R5, R185, -0x10, R6 ;  /* 0xfffffff0b9055824 */ /* 0x000fe200078e0206 */
[----:B------:R-:W-:Y:S01]  /*5d60*/  CS2R R158, SRZ ;  /* 0x00000000009e7805 */ /* 0x000fe2000001ff00 */
[----:B------:R-:W-:Y:S01]  /*5d70*/  @P5 IMAD R4, R184, 0x10, R7 ;  /* 0x00000010b8045824 */ /* 0x000fe200078e0207 */
[----:B------:R-:W-:Y:S02]  /*5d80*/  CS2R R156, SRZ ;  /* 0x00000000009c7805 */ /* 0x000fe4000001ff00 */
[----:B------:R-:W-:Y:S02]  /*5d90*/  CS2R R154, SRZ ;  /* 0x00000000009a7805 */ /* 0x000fe4000001ff00 */
[----:B------:R-:W-:Y:S02]  /*5da0*/  CS2R R152, SRZ ;  /* 0x0000000000987805 */ /* 0x000fe4000001ff00 */
[----:B------:R-:W-:Y:S02]  /*5db0*/  CS2R R162, SRZ ;  /* 0x0000000000a27805 */ /* 0x000fe4000001ff00 */
[----:B------:R-:W-:Y:S01]  /*5dc0*/  CS2R R160, SRZ ;  /* 0x0000000000a07805 */ /* 0x000fe2000001ff00 */
[----:B------:R-:W-:Y:S06]  /*5dd0*/  @P1 BRA `(.L_x_102) ;  /* 0x00000000000c1947 */ /* 0x000fec0003800000 */
[----:B------:R-:W-:Y:S04]  /*5de0*/  SHF.L.U32 R0, R180, 0x1f, RZ ;  /* 0x0000001fb4007819 */ /* 0x000fe800000006ff */
[----:B------:R-:W1:Y:S02]  /*5df0*/  SYNCS.PHASECHK.TRANS64.TRYWAIT P1, [R3+URZ+0xe0], R0 ;  /* 0x0000e000030075a7 */ /* 0x000e6400080211ff */
[----:B-1----:R-:W-:Y:S05]  /*5e00*/  @!P1 BRA `(.L_x_103) ;  /* 0x0000006400249947 */ /* 0x002fea0003800000 */
.L_x_102:
[----:B------:R-:W-:Y:S05]  /*5e10*/  BSYNC B0 ;  /* 0x0000000000007941 */ /* 0x000fea0003800000 */
.L_x_101:
[----:B------:R-:W-:Y:S01]  /*5e20*/  ISETP.NE.AND P1, PT, R197, RZ, PT ;  /* 0x000000ffc500720c */ /* 0x000fe20003f25270 */
[----:B-1----:R-:W-:Y:S02]  /*5e30*/  VIADD R3, R3, 0x100 ;  /* 0x0000010003037836 */ /* 0x002fe40000000000 */
[----:B------:R-:W-:Y:S02]  /*5e40*/  IMAD.U32 R0, RZ, RZ, UR37 ;  /* 0x00000025ff007e24 */ /* 0x000fe4000f8e00ff */
[----:B------:R-:W-:Y:S03]  /*5e50*/  VIADD R181, R181, 0x1 ;  /* 0x00000001b5b57836 */ /* 0x000fe60000000000 */
[----:B------:R-:W-:Y:S05]  /*5e60*/  PRMT R0, R0, 0x654, R3 ;  /* 0x0000065400007816 */ /* 0x000fea0000000003 */
[----:B------:R1:W3:Y:S04]  /*5e70*/  @P1 LDS.128 R148, [R6] ;  /* 0x0000000006941984 */ /* 0x0002e80000000c00 */
[----:B------:R1:W1:Y:S04]  /*5e80*/  @P1 LDS.128 R156, [R5+0x20] ;  /* 0x00002000059c1984 */ /* 0x0002680000000c00 */
[----:B------:R1:W1:Y:S04]  /*5e90*/  @P1 LDS.128 R152, [R7+0x10] ;  /* 0x0000100007981984 */ /* 0x0002680000000c00 */
[----:B------:R1:W1:Y:S01]  /*5ea0*/  @P1 LDS.128 R160, [R4+0x10] ;  /* 0x0000100004a01984 */ /* 0x0002620000000c00 */
[C---:B------:R-:W-:Y:S01]  /*5eb0*/  ISETP.NE.AND P1, PT, R181.reuse, 0x4, PT ;  /* 0x00000004b500780c */ /* 0x040fe20003f25270 */
[----:B------:R-:W-:Y:S01]  /*5ec0*/  @!PT LDS RZ, [RZ] ;  /* 0x00000000fffff984 */ /* 0x000fe20000000800 */
[----:B------:R-:W-:Y:S01]  /*5ed0*/  @!PT LDS RZ, [RZ] ;  /* 0x00000000fffff984 */ /* 0x000fe20000000800 */
[----:B------:R-:W-:Y:S01]  /*5ee0*/  @!PT LDS RZ, [RZ] ;  /* 0x00000000fffff984 */ /* 0x000fe20000000800 */
[----:B------:R-:W-:Y:S01]  /*5ef0*/  @!PT LDS RZ, [RZ] ;  /* 0x00000000fffff984 */ /* 0x000fe20000000800 */
[----:B------:R5:W-:Y:S06]  /*5f00*/  MEMBAR.ALL.CTA ;  /* 0x0000000000007992 */ /* 0x000bec0000008000 */
[----:B-----5:R-:W5:Y:S01]  /*5f10*/  FENCE.VIEW.ASYNC.S ;  /* 0x00000000000073c6 */ /* 0x020f620000000000 */
[----:B------:R-:W-:Y:S02]  /*5f20*/  SEL R3, RZ, 0x1, P1 ;  /* 0x00000001ff037807 */ /* 0x000fe40000800000 */
[----:B------:R-:W-:Y:S02]  /*5f30*/  SEL R181, R181, RZ, P1 ;  /* 0x000000ffb5b57207 */ /* 0x000fe40000800000 */
[----:B------:R-:W-:Y:S01]  /*5f40*/  LOP3.LUT R180, R180, R3, RZ, 0x3c, !PT ;  /* 0x00000003b4b47212 */ /* 0x000fe200078e3cff */
[----:B-----5:R1:W-:Y:S06]  /*5f50*/  SYNCS.ARRIVE.TRANS64.RED.A1T0 RZ, [R0+URZ], RZ ;  /* 0x000000ff00ff79a7 */ /* 0x0203ec00081004ff */
.L_x_100:
[----:B------:R-:W-:Y:S05]  /*5f60*/  BSYNC B1 ;  /* 0x0000000000017941 */ /* 0x000fea0003800000 */
.L_x_99:
[----:B-1----:R-:W-:Y:S04]  /*5f70*/  SHF.R.U32.HI R0, RZ, 0x15, R80 ;  /* 0x00000015ff007819 */ /* 0x002fe80000011650 */
[----:B------:R-:W-:Y:S01]  /*5f80*/  LOP3.LUT P1, RZ, R0, 0x3, R173, 0x48, !PT ;  /* 0x0000000300ff7812 */ /* 0x000fe200078248ad */
[----:B------:R-:W-:Y:S01]  /*5f90*/  @!UPT UIADD3 URZ, UPT, UPT, URZ, URZ, URZ ;  /* 0x000000fffffff290 */ /* 0x000fe2000fffe0ff */
[----:B----4-:R-:W-:Y:S11]  /*5fa0*/  @P0 BRA `(.L_x_104) ;  /* 0x0000000000080947 */ /* 0x010ff60003800000 */
[----:B------:R-:W1:Y:S02]  /*5fb0*/  SYNCS.PHASECHK.TRANS64.TRYWAIT P0, [R193+URZ+0x150], R2 ;  /* 0x00015002c10075a7 */ /* 0x000e6400080011ff */
[----:B-1----:R-:W-:Y:S05]  /*5fc0*/  @!P0 BRA `(.L_x_105) ;  /* 0x0000006000c88947 */ /* 0x002fea0003800000 */
.L_x_104:
[----:B------:R-:W-:Y:S04]  /*5fd0*/  BSSY.RECONVERGENT B6, `(.L_x_106) ;  /* 0x0000012000067945 */ /* 0x000fe80003800200 */
[----:B------:R-:W-:Y:S05]  /*5fe0*/  @!P1 BRA `(.L_x_107) ;  /* 0x0000000000409947 */ /* 0x000fea0003800000 */
[----:B------:R-:W4:Y:S01]  /*5ff0*/  LDCU.64 UR8, c[0x4][0x78] ;  /* 0x01000f00ff0877ac */ /* 0x000f220008000a00 */
[----:B------:R-:W-:Y:S01]  /*6000*/  MOV R3, 0x0 ;  /* 0x0000000000037802 */ /* 0x000fe20000000f00 */
[----:B------:R-:W-:Y:S02]  /*6010*/  HFMA2 R12, -RZ, RZ, 0, 5.9604644775390625e-08 ;  /* 0x00000001ff0c7431 */ /* 0x000fe400000001ff */
[----:B------:R-:W-:Y:S02]  /*6020*/  IMAD.MOV.U32 R8, RZ, RZ, 0x192 ;  /* 0x00000192ff087424 */ /* 0x000fe400078e00ff */
[----:B------:R-:W-:Y:S01]  /*6030*/  IMAD.MOV.U32 R13, RZ, RZ, RZ ;  /* 0x000000ffff0d7224 */ /* 0x000fe200078e00ff */
[----:B------:R-:W5:Y:S01]  /*6040*/  LDCU.64 UR6, c[0x4][0x80] ;  /* 0x01001000ff0677ac */ /* 0x000f620008000a00 */
[----:B-1----:R-:W1:Y:S01]  /*6050*/  LDC.64 R2, c[0x4][R3] ;  /* 0x0100000003027b82 */ /* 0x002e620000000a00 */
[----:B------:R-:W2:Y:S01]  /*6060*/  LDCU.64 UR4, c[0x4][0x18] ;  /* 0x01000300ff0477ac */ /* 0x000ea20008000a00 */
[----:B----4-:R-:W-:Y:S01]  /*6070*/  MOV R5, UR9 ;  /* 0x0000000900057c02 */ /* 0x010fe20008000f00 */
[----:B------:R-:W-:Y:S01]  /*6080*/  IMAD.U32 R4, RZ, RZ, UR8 ;  /* 0x00000008ff047e24 */ /* 0x000fe2000f8e00ff */
[----:B-----5:R-:W-:Y:S01]  /*6090*/  MOV R7, UR7 ;  /* 0x0000000700077c02 */ /* 0x020fe20008000f00 */
[----:B------:R-:W-:Y:S01]  /*60a0*/  IMAD.U32 R6, RZ, RZ, UR6 ;  /* 0x00000006ff067e24 */ /* 0x000fe2000f8e00ff */
[----:B--2---:R-:W-:Y:S01]  /*60b0*/  MOV R11, UR5 ;  /* 0x00000005000b7c02 */ /* 0x004fe20008000f00 */
[----:B------:R-:W-:Y:S02]  /*60c0*/  IMAD.U32 R10, RZ, RZ, UR4 ;  /* 0x00000004ff0a7e24 */ /* 0x000fe4000f8e00ff */
[----:B------:R-:W-:Y:S07]  /*60d0*/  LEPC R20, `(.L_x_107) ;  /* 0x000000001014794e */ /* 0x000fee0000000000 */
[----:B-1-3--:R-:W-:Y:S05]  /*60e0*/  CALL.ABS.NOINC R2 ;  /* 0x0000000002007343 */ /* 0x00afea0003c00000 */
.L_x_107:
[----:B------:R-:W-:Y:S05]  /*60f0*/  BSYNC.RECONVERGENT B6 ;  /* 0x0000000000067941 */ /* 0x000fea0003800200 */
.L_x_106:
[-C--:B---3--:R-:W-:Y:S01]  /*6100*/  F2FP.F16.E4M3.UNPACK_B R83, R148.reuse ;  /* 0x00000094ff53723e */ /* 0x088fe200020006ff */
[----:B------:R-:W-:Y:S05]  /*6110*/  WARPSYNC.ALL ;  /* 0x0000000000007948 */ /* 0x000fea0003800000 */
[----:B------:R-:W-:Y:S01]  /*6120*/  R2UR UR4, R80 ;  /* 0x00000000500472ca */ /* 0x000fe200000e0000 */
[--C-:B------:R-:W-:Y:S01]  /*6130*/  HADD2.F32 R82, -RZ, R83.reuse.H0_H0 ;  /* 0x20000053ff527230 */ /* 0x100fe20000004100 */
[----:B------:R-:W-:Y:S01]  /*6140*/  F2FP.F16.E4M3.UNPACK_B R85, R148.H1 ;  /* 0x00000094ff55723e */ /* 0x000fe200030006ff */
[----:B------:R-:W-:Y:S01]  /*6150*/  HADD2.F32 R83, -RZ, R83.H1_H1 ;  /* 0x30000053ff537230 */ /* 0x000fe20000004100 */
[-C--:B------:R-:W-:Y:S01]  /*6160*/  F2FP.F16.E4M3.UNPACK_B R87, R149.reuse ;  /* 0x00000095ff57723e */ /* 0x080fe200020006ff */
[----:B------:R-:W-:Y:S01]  /*6170*/  BSSY.RECONVERGENT B0, `(.L_x_108) ;  /* 0x000011d000007945 */ /* 0x000fe20003800200 */
[----:B------:R-:W-:Y:S01]  /*6180*/  F2FP.F16.E4M3.UNPACK_B R89, R149.H1 ;  /* 0x00000095ff59723e */ /* 0x000fe200030006ff */
[----:B------:R-:W-:Y:S01]  /*6190*/  HADD2.F32 R84, -RZ, R85.H0_H0 ;  /* 0x20000055ff547230 */ /* 0x000fe20000004100 */
[-C--:B------:R-:W-:Y:S01]  /*61a0*/  F2FP.F16.E4M3.UNPACK_B R91, R150.reuse ;  /* 0x00000096ff5b723e */ /* 0x080fe200020006ff */
[----:B------:R-:W-:Y:S01]  /*61b0*/  HADD2.F32 R88, -RZ, R87.H1_H1 ;  /* 0x30000057ff587230 */ /* 0x000fe20000004100 */
[----:B------:R-:W-:Y:S01]  /*61c0*/  F2FP.F16.E4M3.UNPACK_B R93, R150.H1 ;  /* 0x00000096ff5d723e */ /* 0x000fe200030006ff */
[----:B------:R-:W-:Y:S01]  /*61d0*/  HADD2.F32 R86, -RZ, R85.H1_H1 ;  /* 0x30000055ff567230 */ /* 0x000fe20000004100 */
[-C--:B------:R-:W-:Y:S01]  /*61e0*/  F2FP.F16.E4M3.UNPACK_B R95, R151.reuse ;  /* 0x00000097ff5f723e */ /* 0x080fe200020006ff */
[----:B------:R-:W2:Y:S01]  /*61f0*/  LDTM.x64 R4, tmem[UR4] ;  /* 0x00000004000479ee */ /* 0x000ea20008340000 */
[----:B------:R-:W-:Y:S01]  /*6200*/  F2FP.F16.E4M3.UNPACK_B R97, R151.H1 ;  /* 0x00000097ff61723e */ /* 0x000fe200030006ff */
[----:B------:R-:W-:Y:S01]  /*6210*/  HADD2.F32 R85, -RZ, R87.H0_H0 ;  /* 0x20000057ff557230 */ /* 0x000fe20000004100 */
[-C--:B------:R-:W-:Y:S01]  /*6220*/  F2FP.F16.E4M3.UNPACK_B R99, R152.reuse ;  /* 0x00000098ff63723e */ /* 0x080fe200020006ff */
[----:B------:R-:W-:Y:S01]  /*6230*/  HADD2.F32 R87, -RZ, R89.H0_H0 ;  /* 0x20000059ff577230 */ /* 0x000fe20000004100 */
[----:B------:R-:W-:Y:S01]  /*6240*/  F2FP.F16.E4M3.UNPACK_B R101, R152.H1 ;  /* 0x00000098ff65723e */ /* 0x000fe200030006ff */
[----:B------:R-:W-:Y:S01]  /*6250*/  HADD2.F32 R92, -RZ, R91.H1_H1 ;  /* 0x3000005bff5c7230 */ /* 0x000fe20000004100 */
[----:B------:R-:W-:Y:S01]  /*6260*/  SHF.L.U32 R199, R176, 0x4, RZ ;  /* 0x00000004b0c77819 */ /* 0x000fe200000006ff */
[----:B------:R-:W-:Y:S01]  /*6270*/  HADD2.F32 R96, -RZ, R95.H1_H1 ;  /* 0x3000005fff607230 */ /* 0x000fe20000004100 */
[----:B------:R-:W-:Y:S01]  /*6280*/  SHF.L.U32 R207, R175, 0x4, RZ ;  /* 0x00000004afcf7819 */ /* 0x000fe200000006ff */
[----:B------:R-:W-:Y:S01]  /*6290*/  HADD2.F32 R100, -RZ, R99.H1_H1 ;  /* 0x30000063ff647230 */ /* 0x000fe20000004100 */
[----:B------:R-:W-:Y:S01]  /*62a0*/  IADD3 R192, PT, PT, R186, R199, RZ ;  /* 0x000000c7bac07210 */ /* 0x000fe20007ffe0ff */
[----:B------:R-:W-:Y:S01]  /*62b0*/  HADD2.F32 R90, -RZ, R89.H1_H1 ;  /* 0x30000059ff5a7230 */ /* 0x000fe20000004100 */
[----:B------:R-:W-:Y:S01]  /*62c0*/  SHF.L.U32 R205, R184, 0x4, RZ ;  /* 0x00000004b8cd7819 */ /* 0x000fe200000006ff */
[----:B------:R-:W-:Y:S01]  /*62d0*/  HADD2.F32 R89, -RZ, R91.H0_H0 ;  /* 0x2000005bff597230 */ /* 0x000fe20000004100 */
[-C--:B------:R-:W-:Y:S01]  /*62e0*/  F2FP.F16.E4M3.UNPACK_B R103, R153.reuse ;  /* 0x00000099ff67723e */ /* 0x080fe200020006ff */
[--C-:B------:R-:W-:Y:S01]  /*62f0*/  HADD2.F32 R91, -RZ, R93.reuse.H0_H0 ;  /* 0x2000005dff5b7230 */ /* 0x100fe20000004100 */
[----:B------:R-:W-:Y:S01]  /*6300*/  IADD3 R194, PT, PT, R205, R192, RZ ;  /* 0x000000c0cdc27210 */ /* 0x000fe20007ffe0ff */
[----:B------:R-:W-:Y:S01]  /*6310*/  HADD2.F32 R94, -RZ, R93.H1_H1 ;  /* 0x3000005dff5e7230 */ /* 0x000fe20000004100 */
[----:B------:R-:W-:Y:S01]  /*6320*/  F2FP.F16.E4M3.UNPACK_B R105, R153.H1 ;  /* 0x00000099ff69723e */ /* 0x000fe200030006ff */
[----:B------:R-:W-:Y:S01]  /*6330*/  HADD2.F32 R93, -RZ, R95.H0_H0 ;  /* 0x2000005fff5d7230 */ /* 0x000fe20000004100 */
[-C--:B------:R-:W-:Y:S01]  /*6340*/  F2FP.F16.E4M3.UNPACK_B R107, R154.reuse ;  /* 0x0000009aff6b723e */ /* 0x080fe200020006ff */
[----:B------:R-:W-:Y:S01]  /*6350*/  HADD2.F32 R104, -RZ, R103.H1_H1 ;  /* 0x30000067ff687230 */ /* 0x000fe20000004100 */
[----:B------:R-:W-:Y:S01]  /*6360*/  F2FP.F16.E4M3.UNPACK_B R109, R154.H1 ;  /* 0x0000009aff6d723e */ /* 0x000fe200030006ff */
[C---:B--2---:R-:W-:Y:S01]  /*6370*/  FMUL R0, R78.reuse, R4 ;  /* 0x000000044e007220 */ /* 0x044fe20000400000 */
[C---:B-1----:R-:W-:Y:S01]  /*6380*/  FMUL R2, R78.reuse, R5 ;  /* 0x000000054e027220 */ /* 0x042fe20000400000 */
[C---:B------:R-:W-:Y:S01]  /*6390*/  FMUL R4, R78.reuse, R8 ;  /* 0x000000084e047220 */ /* 0x040fe20000400000 */
[C---:B------:R-:W-:Y:S01]  /*63a0*/  FMUL R5, R78.reuse, R9 ;  /* 0x000000094e057220 */ /* 0x040fe20000400000 */
[C---:B------:R-:W-:Y:S01]  /*63b0*/  FFMA R0, R81.reuse, R82, R0 ;  /* 0x0000005251007223 */ /* 0x040fe20000000000 */
[C---:B------:R-:W-:Y:S01]  /*63c0*/  FFMA R2, R81.reuse, R83, R2 ;  /* 0x0000005351027223 */ /* 0x040fe20000000002 */
[C---:B------:R-:W-:Y:S01]  /*63d0*/  FMUL R8, R78.reuse, R12 ;  /* 0x0000000c4e087220 */ /* 0x040fe20000400000 */
[C---:B------:R-:W-:Y:S01]  /*63e0*/  FMUL R9, R78.reuse, R13 ;  /* 0x0000000d4e097220 */ /* 0x040fe20000400000 */
[C---:B------:R-:W-:Y:S01]  /*63f0*/  FMUL R12, R78.reuse, R16 ;  /* 0x000000104e0c7220 */ /* 0x040fe20000400000 */
[C---:B------:R-:W-:Y:S01]  /*6400*/  FMUL R13, R78.reuse, R17 ;  /* 0x000000114e0d7220 */ /* 0x040fe20000400000 */
[C---:B------:R-:W-:Y:S01]  /*6410*/  FMUL R16, R78.reuse, R20 ;  /* 0x000000144e107220 */ /* 0x040fe20000400000 */
[C---:B------:R-:W-:Y:S01]  /*6420*/  FMUL R17, R78.reuse, R21 ;  /* 0x000000154e117220 */ /* 0x040fe20000400000 */
[C---:B------:R-:W-:Y:S01]  /*6430*/  FMUL R20, R78.reuse, R24 ;  /* 0x000000184e147220 */ /* 0x040fe20000400000 */
[C---:B------:R-:W-:Y:S01]  /*6440*/  FMUL R21, R78.reuse, R25 ;  /* 0x000000194e157220 */ /* 0x040fe20000400000 */
[----:B------:R-:W-:Y:S02]  /*6450*/  HADD2.F32 R108, -RZ, R107.H1_H1 ;  /* 0x3000006bff6c7230 */ /* 0x000fe40000004100 */
[C---:B------:R-:W-:Y:S01]  /*6460*/  FMUL R24, R78.reuse, R28 ;  /* 0x0000001c4e187220 */ /* 0x040fe20000400000 */
[C---:B------:R-:W-:Y:S01]  /*6470*/  FMUL R25, R78.reuse, R29 ;  /* 0x0000001d4e197220 */ /* 0x040fe20000400000 */
[C---:B------:R-:W-:Y:S01]  /*6480*/  FMUL R28, R78.reuse, R32 ;  /* 0x000000204e1c7220 */ /* 0x040fe20000400000 */
[C---:B------:R-:W-:Y:S01]  /*6490*/  FMUL R29, R78.reuse, R33 ;  /* 0x000000214e1d7220 */ /* 0x040fe20000400000 */
[C---:B------:R-:W-:Y:S01]  /*64a0*/  FMUL R32, R78.reuse, R36 ;  /* 0x000000244e207220 */ /* 0x040fe20000400000 */
[----:B------:R-:W-:Y:S01]  /*64b0*/  F2FP.F16.E4M3.UNPACK_B R111, R155 ;  /* 0x0000009bff6f723e */ /* 0x000fe200020006ff */
[C---:B------:R-:W-:Y:S01]  /*64c0*/  FMUL R33, R78.reuse, R37 ;  /* 0x000000254e217220 */ /* 0x040fe20000400000 */
[C---:B------:R-:W-:Y:S01]  /*64d0*/  FMUL R36, R78.reuse, R40 ;  /* 0x000000284e247220 */ /* 0x040fe20000400000 */
[----:B------:R-:W-:Y:S01]  /*64e0*/  F2FP.F16.E4M3.UNPACK_B R113, R155.H1 ;  /* 0x0000009bff71723e */ /* 0x000fe200030006ff */
[C---:B------:R-:W-:Y:S01]  /*64f0*/  FMUL R37, R78.reuse, R41 ;  /* 0x000000294e257220 */ /* 0x040fe20000400000 */
[----:B------:R-:W-:Y:S02]  /*6500*/  HADD2.F32 R112, -RZ, R111.H1_H1 ;  /* 0x3000006fff707230 */ /* 0x000fe40000004100 */
        /* <DEDUP_REMOVED lines=26> */
[C---:B------:R-:W-:Y:S01]  /*66b0*/  FFMA R3, R81.reuse, R84, R3 ;  /* 0x0000005451037223 */ /* 0x040fe20000000003 */
[C---:B------:R-:W-:Y:S01]  /*66c0*/  FFMA R7, R81.reuse, R86, R7 ;  /* 0x0000005651077223 */ /* 0x040fe20000000007 */
[----:B------:R-:W-:Y:S01]  /*66d0*/  F2FP.F16.E4M3.UNPACK_B R131, R160 ;  /* 0x000000a0ff83723e */ /* 0x000fe200020006ff */
[C---:B------:R-:W-:Y:S01]  /*66e0*/  FFMA R4, R81.reuse, R85, R4 ;  /* 0x0000005551047223 */ /* 0x040fe20000000004 */
[C---:B------:R-:W-:Y:S01]  /*66f0*/  FFMA R5, R81.reuse, R88, R5 ;  /* 0x0000005851057223 */ /* 0x040fe20000000005 */
[----:B------:R-:W-:Y:S01]  /*6700*/  F2FP.F16.E4M3.UNPACK_B R133, R160.H1 ;  /* 0x000000a0ff85723e */ /* 0x000fe200030006ff */
[----:B------:R-:W-:Y:S01]  /*6710*/  FFMA R6, R81, R87, R6 ;  /* 0x0000005751067223 */ /* 0x000fe20000000006 */
[----:B------:R-:W-:Y:S01]  /*6720*/  F2FP.SATFINITE.E4M3.F32.PACK_AB_MERGE_C R195, R7, R3, RZ ;  /* 0x0000000307c3723e */ /* 0x000fe200048070ff */
[----:B------:R-:W-:Y:S02]  /*6730*/  HADD2.F32 R128, -RZ, R127.H1_H1 ;  /* 0x3000007fff807230 */ /* 0x000fe40000004100 */
[----:B------:R-:W-:Y:S01]  /*6740*/  FMUL R11, R78, R11 ;  /* 0x0000000b4e0b7220 */ /* 0x000fe20000400000 */
[----:B------:R-:W-:Y:S01]  /*6750*/  HADD2.F32 R132, -RZ, R131.H1_H1 ;  /* 0x30000083ff847230 */ /* 0x000fe20000004100 */
[----:B------:R-:W-:Y:S01]  /*6760*/  F2FP.SATFINITE.E4M3.F32.PACK_AB_MERGE_C R200, R2, R0, R195 ;  /* 0x0000000002c8723e */ /* 0x000fe200048070c3 */
[----:B------:R-:W-:Y:S01]  /*6770*/  FMUL R10, R78, R14 ;  /* 0x0000000e4e0a7220 */ /* 0x000fe20000400000 */
[----:B------:R-:W-:Y:S01]  /*6780*/  IADD3 R195, PT, PT, R186, R207, RZ ;  /* 0x000000cfbac37210 */ /* 0x000fe20007ffe0ff */
[C---:B------:R-:W-:Y:S01]  /*6790*/  FFMA R11, R81.reuse, R90, R11 ;  /* 0x0000005a510b7223 */ /* 0x040fe2000000000b */
[C---:B------:R-:W-:Y:S01]  /*67a0*/  FFMA R8, R81.reuse, R89, R8 ;  /* 0x0000005951087223 */ /* 0x040fe20000000008 */
[C---:B------:R-:W-:Y:S01]  /*67b0*/  FFMA R9, R81.reuse, R92, R9 ;  /* 0x0000005c51097223 */ /* 0x040fe20000000009 */
[--C-:B------:R-:W-:Y:S02]  /*67c0*/  HADD2.F32 R95, -RZ, R97.reuse.H0_H0 ;  /* 0x20000061ff5f7230 */ /* 0x100fe40000004100 */
[----:B------:R-:W-:Y:S01]  /*67d0*/  FFMA R10, R81, R91, R10 ;  /* 0x0000005b510a7223 */ /* 0x000fe2000000000a */
[----:B------:R-:W-:Y:S01]  /*67e0*/  F2FP.SATFINITE.E4M3.F32.PACK_AB_MERGE_C R201, R11, R6, RZ ;  /* 0x000000060bc9723e */ /* 0x000fe200048070ff */
[C---:B------:R-:W-:Y:S01]  /*67f0*/  FMUL R15, R78.reuse, R15 ;  /* 0x0000000f4e0f7220 */ /* 0x040fe20000400000 */
[----:B------:R-:W-:Y:S02]  /*6800*/  HADD2.F32 R98, -RZ, R97.H1_H1 ;  /* 0x30000061ff627230 */ /* 0x000fe40000004100 */
[C---:B------:R-:W-:Y:S01]  /*6810*/  FMUL R14, R78.reuse, R18 ;  /* 0x000000124e0e7220 */ /* 0x040fe20000400000 */
[----:B------:R-:W-:Y:S01]  /*6820*/  F2FP.SATFINITE.E4M3.F32.PACK_AB_MERGE_C R201, R5, R4, R201 ;  /* 0x0000000405c9723e */ /* 0x000fe200048070c9 */
[----:B------:R-:W-:Y:S02]  /*6830*/  HADD2.F32 R97, -RZ, R99.H0_H0 ;  /* 0x20000063ff617230 */ /* 0x000fe40000004100 */
[C---:B------:R-:W-:Y:S01]  /*6840*/  FFMA R15, R81.reuse, R94, R15 ;  /* 0x0000005e510f7223 */ /* 0x040fe2000000000f */
[C---:B------:R-:W-:Y:S01]  /*6850*/  FFMA R12, R81.reuse, R93, R12 ;  /* 0x0000005d510c7223 */ /* 0x040fe2000000000c */
[----:B------:R-:W-:Y:S01]  /*6860*/  FFMA R13, R81, R96, R13 ;  /* 0x00000060510d7223 */ /* 0x000fe2000000000d */
[----:B------:R-:W-:Y:S01]  /*6870*/  F2FP.F16.E4M3.UNPACK_B R135, R161 ;  /* 0x000000a1ff87723e */ /* 0x000fe200020006ff */
[--C-:B------:R-:W-:Y:S01]  /*6880*/  HADD2.F32 R99, -RZ, R101.reuse.H0_H0 ;  /* 0x20000065ff637230 */ /* 0x100fe20000004100 */
[----:B------:R-:W-:Y:S01]  /*6890*/  F2FP.SATFINITE.E4M3.F32.PACK_AB_MERGE_C R202, R15, R10, RZ ;  /* 0x0000000a0fca723e */ /* 0x000fe200048070ff */
[----:B------:R-:W-:Y:S01]  /*68a0*/  FFMA R14, R81, R95, R14 ;  /* 0x0000005f510e7223 */ /* 0x000fe2000000000e */
[C---:B------:R-:W-:Y:S01]  /*68b0*/  FMUL R19, R78.reuse, R19 ;  /* 0x000000134e137220 */ /* 0x040fe20000400000 */
[----:B------:R-:W-:Y:S01]  /*68c0*/  HADD2.F32 R102, -RZ, R101.H1_H1 ;  /* 0x30000065ff667230 */ /* 0x000fe20000004100 */
[----:B------:R-:W-:Y:S01]  /*68d0*/  F2FP.SATFINITE.E4M3.F32.PACK_AB_MERGE_C R202, R9, R8, R202 ;  /* 0x0000000809ca723e */ /* 0x000fe200048070ca */
[----:B------:R-:W-:Y:S02]  /*68e0*/  HADD2.F32 R101, -RZ, R103.H0_H0 ;  /* 0x20000067ff657230 */ /* 0x000fe40000004100 */
[C---:B------:R-:W-:Y:S01]  /*68f0*/  FFMA R19, R81.reuse, R98, R19 ;  /* 0x0000006251137223 */ /* 0x040fe20000000013 */
[C---:B------:R-:W-:Y:S01]  /*6900*/  FFMA R16, R81.reuse, R97, R16 ;  /* 0x0000006151107223 */ /* 0x040fe20000000010 */
[----:B------:R-:W-:Y:S01]  /*6910*/  FFMA R17, R81, R100, R17 ;  /* 0x0000006451117223 */ /* 0x000fe20000000011 */
[----:B------:R-:W-:Y:S02]  /*6920*/  HADD2.F32 R136, -RZ, R135.H1_H1 ;  /* 0x30000087ff887230 */ /* 0x000fe40000004100 */
[C---:B------:R-:W-:Y:S01]  /*6930*/  FMUL R18, R78.reuse, R22 ;  /* 0x000000164e127220 */ /* 0x040fe20000400000 */
[----:B------:R-:W-:Y:S01]  /*6940*/  F2FP.F16.E4M3.UNPACK_B R137, R161.H1 ;  /* 0x000000a1ff89723e */ /* 0x000fe200030006ff */
[C---:B------:R-:W-:Y:S01]  /*6950*/  FMUL R23, R78.reuse, R23 ;  /* 0x000000174e177220 */ /* 0x040fe20000400000 */
[--C-:B------:R-:W-:Y:S01]  /*6960*/  HADD2.F32 R103, -RZ, R105.reuse.H0_H0 ;  /* 0x20000069ff677230 */ /* 0x100fe20000004100 */
[----:B------:R-:W-:Y:S01]  /*6970*/  F2FP.SATFINITE.E4M3.F32.PACK_AB_MERGE_C R203, R19, R14, RZ ;  /* 0x0000000e13cb723e */ /* 0x000fe200048070ff */
[C---:B------:R-:W-:Y:S01]  /*6980*/  FFMA R18, R81.reuse, R99, R18 ;  /* 0x0000006351127223 */ /* 0x040fe20000000012 */
[C---:B------:R-:W-:Y:S01]  /*6990*/  FFMA R23, R81.reuse, R102, R23 ;  /* 0x0000006651177223 */ /* 0x040fe20000000017 */
[----:B------:R-:W-:Y:S01]  /*69a0*/  FFMA R20, R81, R101, R20 ;  /* 0x0000006551147223 */ /* 0x000fe20000000014 */
[----:B------:R-:W-:Y:S01]  /*69b0*/  F2FP.F16.E4M3.UNPACK_B R139, R162 ;  /* 0x000000a2ff8b723e */ /* 0x000fe200020006ff */
[----:B------:R-:W-:Y:S01]  /*69c0*/  HADD2.F32 R106, -RZ, R105.H1_H1 ;  /* 0x30000069ff6a7230 */ /* 0x000fe20000004100 */
[----:B------:R-:W-:Y:S01]  /*69d0*/  F2FP.SATFINITE.E4M3.F32.PACK_AB_MERGE_C R203, R13, R12, R203 ;  /* 0x0000000c0dcb723e */ /* 0x000fe200048070cb */
[----:B------:R-:W-:Y:S01]  /*69e0*/  FFMA R21, R81, R104, R21 ;  /* 0x0000006851157223 */ /* 0x000fe20000000015 */
[----:B------:R-:W-:Y:S01]  /*69f0*/  F2FP.SATFINITE.E4M3.F32.PACK_AB_MERGE_C R208, R23, R18, RZ ;  /* 0x0000001217d0723e */ /* 0x000fe200048070ff */
[----:B------:R-:W-:Y:S02]  /*6a00*/  HADD2.F32 R105, -RZ, R107.H0_H0 ;  /* 0x2000006bff697230 */ /* 0x000fe40000004100 */
[C---:B------:R-:W-:Y:S01]  /*6a10*/  FMUL R22, R78.reuse, R26 ;  /* 0x0000001a4e167220 */ /* 0x040fe20000400000 */
[----:B------:R1:W-:Y:S01]  /*6a20*/  STS.128 [R172+UR49+0x8200], R200 ;  /* 0x008200c8ac007988 */ /* 0x0003e20008000c31 */
[----:B------:R-:W-:Y:S01]  /*6a30*/  F2FP.SATFINITE.E4M3.F32.PACK_AB_MERGE_C R208, R17, R16, R208 ;  /* 0x0000001011d0723e */ /* 0x000fe200048070d0 */
[----:B------:R-:W-:Y:S02]  /*6a40*/  HADD2.F32 R140, -RZ, R139.H1_H1 ;  /* 0x3000008bff8c7230 */ /* 0x000fe40000004100 */
[C---:B------:R-:W-:Y:S01]  /*6a50*/  FFMA R22, R81.reuse, R103, R22 ;  /* 0x0000006751167223 */ /* 0x040fe20000000016 */
[C---:B------:R-:W-:Y:S01]  /*6a60*/  FMUL R27, R78.reuse, R27 ;  /* 0x0000001b4e1b7220 */ /* 0x040fe20000400000 */
[--C-:B------:R-:W-:Y:S02]  /*6a70*/  HADD2.F32 R107, -RZ, R109.reuse.H0_H0 ;  /* 0x2000006dff6b7230 */ /* 0x100fe40000004100 */
[C---:B------:R-:W-:Y:S01]  /*6a80*/  FMUL R26, R78.reuse, R30 ;  /* 0x0000001e4e1a7220 */ /* 0x040fe20000400000 */
[----:B------:R-:W-:Y:S02]  /*6a90*/  HADD2.F32 R110, -RZ, R109.H1_H1 ;  /* 0x3000006dff6e7230 */ /* 0x000fe40000004100 */
[C---:B------:R-:W-:Y:S01]  /*6aa0*/  FFMA R27, R81.reuse, R106, R27 ;  /* 0x0000006a511b7223 */ /* 0x040fe2000000001b */
[C---:B------:R-:W-:Y:S01]  /*6ab0*/  FFMA R24, R81.reuse, R105, R24 ;  /* 0x0000006951187223 */ /* 0x040fe20000000018 */
[----:B------:R-:W-:Y:S01]  /*6ac0*/  FFMA R25, R81, R108, R25 ;  /* 0x0000006c51197223 */ /* 0x000fe20000000019 */
[----:B------:R-:W-:Y:S01]  /*6ad0*/  F2FP.F16.E4M3.UNPACK_B R141, R162.H1 ;  /* 0x000000a2ff8d723e */ /* 0x000fe200030006ff */
[----:B------:R-:W-:Y:S01]  /*6ae0*/  HADD2.F32 R109, -RZ, R111.H0_H0 ;  /* 0x2000006fff6d7230 */ /* 0x000fe20000004100 */
[----:B------:R-:W-:Y:S01]  /*6af0*/  F2FP.SATFINITE.E4M3.F32.PACK_AB_MERGE_C R209, R27, R22, RZ ;  /* 0x000000161bd1723e */ /* 0x000fe200048070ff */
[----:B------:R-:W-:Y:S01]  /*6b00*/  FFMA R26, R81, R107, R26 ;  /* 0x0000006b511a7223 */ /* 0x000fe2000000001a */
[C---:B------:R-:W-:Y:S01]  /*6b10*/  FMUL R31, R78.reuse, R31 ;  /* 0x0000001f4e1f7220 */ /* 0x040fe20000400000 */
[--C-:B------:R-:W-:Y:S01]  /*6b20*/  HADD2.F32 R111, -RZ, R113.reuse.H0_H0 ;  /* 0x20000071ff6f7230 */ /* 0x100fe20000004100 */
[----:B------:R-:W-:Y:S01]  /*6b30*/  F2FP.SATFINITE.E4M3.F32.PACK_AB_MERGE_C R209, R21, R20, R209 ;  /* 0x0000001415d1723e */ /* 0x000fe200048070d1 */
[----:B------:R-:W-:Y:S02]  /*6b40*/  HADD2.F32 R114, -RZ, R113.H1_H1 ;  /* 0x30000071ff727230 */ /* 0x000fe40000004100 */
[C---:B------:R-:W-:Y:S01]  /*6b50*/  FFMA R31, R81.reuse, R110, R31 ;  /* 0x0000006e511f7223 */ /* 0x040fe2000000001f */
[C---:B------:R-:W-:Y:S01]  /*6b60*/  FFMA R28, R81.reuse, R109, R28 ;  /* 0x0000006d511c7223 */ /* 0x040fe2000000001c */
[----:B------:R-:W-:Y:S01]  /*6b70*/  FFMA R29, R81, R112, R29 ;  /* 0x00000070511d7223 */ /* 0x000fe2000000001d */
[----:B------:R-:W-:Y:S02]  /*6b80*/  HADD2.F32 R113, -RZ, R115.H0_H0 ;  /* 0x20000073ff717230 */ /* 0x000fe40000004100 */
[C---:B------:R-:W-:Y:S01]  /*6b90*/  FMUL R30, R78.reuse, R34 ;  /* 0x000000224e1e7220 */ /* 0x040fe20000400000 */
[----:B------:R-:W-:Y:S01]  /*6ba0*/  F2FP.F16.E4M3.UNPACK_B R143, R163 ;  /* 0x000000a3ff8f723e */ /* 0x000fe200020006ff */
[C---:B------:R-:W-:Y:S01]  /*6bb0*/  FMUL R35, R78.reuse, R35 ;  /* 0x000000234e237220 */ /* 0x040fe20000400000 */
[----:B------:R-:W-:Y:S01]  /*6bc0*/  HADD2.F32 R115, -RZ, R117.H0_H0 ;  /* 0x20000075ff737230 */ /* 0x000fe20000004100 */
[----:B------:R-:W-:Y:S01]  /*6bd0*/  F2FP.SATFINITE.E4M3.F32.PACK_AB_MERGE_C R210, R31, R26, RZ ;  /* 0x0000001a1fd2723e */ /* 0x000fe200048070ff */
[C---:B------:R-:W-:Y:S01]  /*6be0*/  FFMA R30, R81.reuse, R111, R30 ;  /* 0x0000006f511e7223 */ /* 0x040fe2000000001e */
[C---:B------:R-:W-:Y:S01]  /*6bf0*/  FFMA R35, R81.reuse, R114, R35 ;  /* 0x0000007251237223 */ /* 0x040fe20000000023 */
[C---:B------:R-:W-:Y:S01]  /*6c00*/  FFMA R32, R81.reuse, R113, R32 ;  /* 0x0000007151207223 */ /* 0x040fe20000000020 */
[----:B------:R-:W-:Y:S01]  /*6c10*/  F2FP.F16.E4M3.UNPACK_B R145, R163.H1 ;  /* 0x000000a3ff91723e */ /* 0x000fe200030006ff */
[----:B------:R-:W-:Y:S01]  /*6c20*/  FFMA R33, R81, R116, R33 ;  /* 0x0000007451217223 */ /* 0x000fe20000000021 */
[----:B------:R-:W-:Y:S01]  /*6c30*/  F2FP.SATFINITE.E4M3.F32.PACK_AB_MERGE_C R210, R25, R24, R210 ;  /* 0x0000001819d2723e */ /* 0x000fe200048070d2 */
[----:B------:R-:W-:Y:S01]  /*6c40*/  HADD2.F32 R144, -RZ, R143.H1_H1 ;  /* 0x3000008fff907230 */ /* 0x000fe20000004100 */
[----:B------:R-:W-:Y:S01]  /*6c50*/  F2FP.SATFINITE.E4M3.F32.PACK_AB_MERGE_C R211, R35, R30, RZ ;  /* 0x0000001e23d3723e */ /* 0x000fe200048070ff */
[----:B------:R-:W-:Y:S02]  /*6c60*/  HADD2.F32 R118, -RZ, R117.H1_H1 ;  /* 0x30000075ff767230 */ /* 0x000fe40000004100 */
[C---:B------:R-:W-:Y:S01]  /*6c70*/  FMUL R34, R78.reuse, R38 ;  /* 0x000000264e227220 */ /* 0x040fe20000400000 */
[----:B------:R-:W-:Y:S01]  /*6c80*/  HADD2.F32 R117, -RZ, R119.H0_H0 ;  /* 0x20000077ff757230 */ /* 0x000fe20000004100 */
[----:B------:R-:W-:Y:S01]  /*6c90*/  F2FP.SATFINITE.E4M3.F32.PACK_AB_MERGE_C R211, R29, R28, R211 ;  /* 0x0000001c1dd3723e */ /* 0x000fe200048070d3 */
[C---:B------:R-:W-:Y:S01]  /*6ca0*/  FMUL R39, R78.reuse, R39 ;  /* 0x000000274e277220 */ /* 0x040fe20000400000 */
[--C-:B------:R-:W-:Y:S02]  /*6cb0*/  HADD2.F32 R119, -RZ, R121.reuse.H0_H0 ;  /* 0x20000079ff777230 */ /* 0x100fe40000004100 */
[C---:B------:R-:W-:Y:S01]  /*6cc0*/  FFMA R34, R81.reuse, R115, R34 ;  /* 0x0000007351227223 */ /* 0x040fe20000000022 */
[----:B------:R-:W-:Y:S01]  /*6cd0*/  HADD2.F32 R122, -RZ, R121.H1_H1 ;  /* 0x30000079ff7a7230 */ /* 0x000fe20000004100 */
[----:B------:R1:W-:Y:S01]  /*6ce0*/  STS.128 [R192+0x8010], R208 ;  /* 0x008010d0c0007388 */ /* 0x0003e20000000c00 */
[----:B------:R-:W-:Y:S02]  /*6cf0*/  HADD2.F32 R121, -RZ, R123.H0_H0 ;  /* 0x2000007bff797230 */ /* 0x000fe40000004100 */
[C---:B------:R-:W-:Y:S01]  /*6d00*/  FFMA R39, R81.reuse, R118, R39 ;  /* 0x0000007651277223 */ /* 0x040fe20000000027 */
[C---:B------:R-:W-:Y:S01]  /*6d10*/  FFMA R36, R81.reuse, R117, R36 ;  /* 0x0000007551247223 */ /* 0x040fe20000000024 */
[----:B------:R-:W-:Y:S01]  /*6d20*/  FFMA R37, R81, R120, R37 ;  /* 0x0000007851257223 */ /* 0x000fe20000000025 */
[C---:B------:R-:W-:Y:S01]  /*6d30*/  FMUL R38, R78.reuse, R42 ;  /* 0x0000002a4e267220 */ /* 0x040fe20000400000 */
[----:B------:R-:W-:Y:S01]  /*6d40*/  ISETP.NE.AND P0, PT, R189, RZ, PT ;  /* 0x000000ffbd00720c */ /* 0x000fe20003f05270 */
[C---:B------:R-:W-:Y:S01]  /*6d50*/  FMUL R43, R78.reuse, R43 ;  /* 0x0000002b4e2b7220 */ /* 0x040fe20000400000 */
[--C-:B------:R-:W-:Y:S01]  /*6d60*/  HADD2.F32 R123, -RZ, R125.reuse.H0_H0 ;  /* 0x2000007dff7b7230 */ /* 0x100fe20000004100 */
[----:B------:R-:W-:Y:S01]  /*6d70*/  F2FP.SATFINITE.E4M3.F32.PACK_AB_MERGE_C R212, R39, R34, RZ ;  /* 0x0000002227d4723e */ /* 0x000fe200048070ff */
[C---:B------:R-:W-:Y:S01]  /*6d80*/  FFMA R38, R81.reuse, R119, R38 ;  /* 0x0000007751267223 */ /* 0x040fe20000000026 */
[C---:B------:R-:W-:Y:S01]  /*6d90*/  FFMA R43, R81.reuse, R122, R43 ;  /* 0x0000007a512b7223 */ /* 0x040fe2000000002b */
[----:B------:R-:W-:Y:S01]  /*6da0*/  FFMA R40, R81, R121, R40 ;  /* 0x0000007951287223 */ /* 0x000fe20000000028 */
[----:B------:R-:W-:Y:S01]  /*6db0*/  F2FP.SATFINITE.E4M3.F32.PACK_AB_MERGE_C R212, R33, R32, R212 ;  /* 0x0000002021d4723e */ /* 0x000fe200048070d4 */
[----:B------:R-:W-:Y:S01]  /*6dc0*/  FFMA R41, R81, R124, R41 ;  /* 0x0000007c51297223 */ /* 0x000fe20000000029 */
[----:B------:R-:W-:Y:S01]  /*6dd0*/  HADD2.F32 R126, -RZ, R125.H1_H1 ;  /* 0x3000007dff7e7230 */ /* 0x000fe20000004100 */
[----:B------:R-:W-:Y:S01]  /*6de0*/  F2FP.SATFINITE.E4M3.F32.PACK_AB_MERGE_C R213, R43, R38, RZ ;  /* 0x000000262bd5723e */ /* 0x000fe200048070ff */
[----:B------:R-:W-:Y:S02]  /*6df0*/  HADD2.F32 R125, -RZ, R127.H0_H0 ;  /* 0x2000007fff7d7230 */ /* 0x000fe40000004100 */
[C---:B------:R-:W-:Y:S01]  /*6e00*/  FMUL R42, R78.reuse, R46 ;  /* 0x0000002e4e2a7220 */ /* 0x040fe20000400000 */
[----:B------:R-:W-:Y:S01]  /*6e10*/  FMUL R47, R78, R47 ;  /* 0x0000002f4e2f7220 */ /* 0x000fe20000400000 */
[--C-:B------:R-:W-:Y:S01]  /*6e20*/  HADD2.F32 R127, -RZ, R129.reuse.H0_H0 ;  /* 0x20000081ff7f7230 */ /* 0x100fe20000004100 */
[----:B------:R-:W-:Y:S01]  /*6e30*/  F2FP.SATFINITE.E4M3.F32.PACK_AB_MERGE_C R213, R37, R36, R213 ;  /* 0x0000002425d5723e */ /* 0x000fe200048070d5 */
[C---:B------:R-:W-:Y:S01]  /*6e40*/  FFMA R42, R81.reuse, R123, R42 ;  /* 0x0000007b512a7223 */ /* 0x040fe2000000002a */
[C---:B------:R-:W-:Y:S01]  /*6e50*/  FFMA R47, R81.reuse, R126, R47 ;  /* 0x0000007e512f7223 */ /* 0x040fe2000000002f */
[C---:B------:R-:W-:Y:S01]  /*6e60*/  FFMA R44, R81.reuse, R125, R44 ;  /* 0x0000007d512c7223 */ /* 0x040fe2000000002c */
[----:B------:R-:W-:Y:S01]  /*6e70*/  ISETP.NE.AND P6, PT, R198, RZ, PT ;  /* 0x000000ffc600720c */ /* 0x000fe20003fc5270 */
[----:B------:R-:W-:Y:S01]  /*6e80*/  FFMA R45, R81, R128, R45 ;  /* 0x00000080512d7223 */ /* 0x000fe2000000002d */
[----:B------:R-:W-:Y:S01]  /*6e90*/  HADD2.F32 R130, -RZ, R129.H1_H1 ;  /* 0x30000081ff827230 */ /* 0x000fe20000004100 */
[----:B------:R-:W-:Y:S01]  /*6ea0*/  F2FP.SATFINITE.E4M3.F32.PACK_AB_MERGE_C R214, R47, R42, RZ ;  /* 0x0000002a2fd6723e */ /* 0x000fe200048070ff */
[----:B------:R-:W-:Y:S02]  /*6eb0*/  HADD2.F32 R129, -RZ, R131.H0_H0 ;  /* 0x20000083ff817230 */ /* 0x000fe40000004100 */
[C---:B------:R-:W-:Y:S01]  /*6ec0*/  FMUL R46, R78.reuse, R50 ;  /* 0x000000324e2e7220 */ /* 0x040fe20000400000 */
[C---:B------:R-:W-:Y:S01]  /*6ed0*/  FMUL R51, R78.reuse, R51 ;  /* 0x000000334e337220 */ /* 0x040fe20000400000 */
[--C-:B------:R-:W-:Y:S02]  /*6ee0*/  HADD2.F32 R131, -RZ, R133.reuse.H0_H0 ;  /* 0x20000085ff837230 */ /* 0x100fe40000004100 */
[C---:B------:R-:W-:Y:S01]  /*6ef0*/  FMUL R50, R78.reuse, R54 ;  /* 0x000000364e327220 */ /* 0x040fe20000400000 */
[C---:B------:R-:W-:Y:S01]  /*6f00*/  FFMA R46, R81.reuse, R127, R46 ;  /* 0x0000007f512e7223 */ /* 0x040fe2000000002e */
[----:B------:R-:W-:Y:S02]  /*6f10*/  HADD2.F32 R134, -RZ, R133.H1_H1 ;  /* 0x30000085ff867230 */ /* 0x000fe40000004100 */
[C---:B------:R-:W-:Y:S01]  /*6f20*/  FFMA R51, R81.reuse, R130, R51 ;  /* 0x0000008251337223 */ /* 0x040fe20000000033 */
[----:B------:R-:W-:Y:S02]  /*6f30*/  HADD2.F32 R133, -RZ, R135.H0_H0 ;  /* 0x20000087ff857230 */ /* 0x000fe40000004100 */
[C---:B------:R-:W-:Y:S01]  /*6f40*/  FMUL R55, R78.reuse, R55 ;  /* 0x000000374e377220 */ /* 0x040fe20000400000 */
[C---:B------:R-:W-:Y:S01]  /*6f50*/  FFMA R48, R81.reuse, R129, R48 ;  /* 0x0000008151307223 */ /* 0x040fe20000000030 */
[C---:B------:R-:W-:Y:S01]  /*6f60*/  FFMA R49, R81.reuse, R132, R49 ;  /* 0x0000008451317223 */ /* 0x040fe20000000031 */
[--C-:B------:R-:W-:Y:S02]  /*6f70*/  HADD2.F32 R135, -RZ, R137.reuse.H0_H0 ;  /* 0x20000089ff877230 */ /* 0x100fe40000004100 */
[C---:B------:R-:W-:Y:S01]  /*6f80*/  FFMA R50, R81.reuse, R131, R50 ;  /* 0x0000008351327223 */ /* 0x040fe20000000032 */
[----:B------:R-:W-:Y:S02]  /*6f90*/  HADD2.F32 R138, -RZ, R137.H1_H1 ;  /* 0x30000089ff8a7230 */ /* 0x000fe40000004100 */
[C---:B------:R-:W-:Y:S01]  /*6fa0*/  FMUL R54, R78.reuse, R58 ;  /* 0x0000003a4e367220 */ /* 0x040fe20000400000 */
[----:B------:R-:W-:Y:S02]  /*6fb0*/  HADD2.F32 R137, -RZ, R139.H0_H0 ;  /* 0x2000008bff897230 */ /* 0x000fe40000004100 */
[C---:B------:R-:W-:Y:S01]  /*6fc0*/  FFMA R55, R81.reuse, R134, R55 ;  /* 0x0000008651377223 */ /* 0x040fe20000000037 */
        /* <DEDUP_REMOVED lines=16> */
[----:B------:R-:W-:Y:S01]  /*70d0*/  FFMA R63, R81, R142, R63 ;  /* 0x0000008e513f7223 */ /* 0x000fe2000000003f */
[----:B------:R-:W-:Y:S01]  /*70e0*/  FMUL R67, R78, R67 ;  /* 0x000000434e437220 */ /* 0x000fe20000400000 */
[----:B------:R-:W-:Y:S01]  /*70f0*/  F2FP.SATFINITE.E4M3.F32.PACK_AB_MERGE_C R215, R51, R46, RZ ;  /* 0x0000002e33d7723e */ /* 0x000fe200048070ff */
[C---:B------:R-:W-:Y:S01]  /*7100*/  FFMA R60, R81.reuse, R141, R60 ;  /* 0x0000008d513c7223 */ /* 0x040fe2000000003c */
[C---:B------:R-:W-:Y:S01]  /*7110*/  FFMA R61, R81.reuse, R144, R61 ;  /* 0x00000090513d7223 */ /* 0x040fe2000000003d */
[C---:B------:R-:W-:Y:S01]  /*7120*/  FFMA R62, R81.reuse, R143, R62 ;  /* 0x0000008f513e7223 */ /* 0x040fe2000000003e */
[----:B------:R-:W-:Y:S01]  /*7130*/  FFMA R67, R81, R146, R67 ;  /* 0x0000009251437223 */ /* 0x000fe20000000043 */
[----:B------:R-:W-:Y:S02]  /*7140*/  F2FP.SATFINITE.E4M3.F32.PACK_AB_MERGE_C R214, R41, R40, R214 ;  /* 0x0000002829d6723e */ /* 0x000fe400048070d6 */
[----:B------:R-:W-:Y:S02]  /*7150*/  F2FP.SATFINITE.E4M3.F32.PACK_AB_MERGE_C R215, R45, R44, R215 ;  /* 0x0000002c2dd7723e */ /* 0x000fe400048070d7 */
[----:B------:R-:W-:Y:S02]  /*7160*/  F2FP.SATFINITE.E4M3.F32.PACK_AB_MERGE_C R216, R55, R50, RZ ;  /* 0x0000003237d8723e */ /* 0x000fe400048070ff */
[----:B------:R-:W-:Y:S01]  /*7170*/  F2FP.SATFINITE.E4M3.F32.PACK_AB_MERGE_C R217, R59, R54, RZ ;  /* 0x000000363bd9723e */ /* 0x000fe200048070ff */
[----:B------:R1:W-:Y:S01]  /*7180*/  STS.128 [R195+0x8020], R212 ;  /* 0x008020d4c3007388 */ /* 0x0003e20000000c00 */
[----:B------:R-:W-:Y:S02]  /*7190*/  F2FP.SATFINITE.E4M3.F32.PACK_AB_MERGE_C R218, R63, R58, RZ ;  /* 0x0000003a3fda723e */ /* 0x000fe400048070ff */
[----:B------:R-:W-:Y:S02]  /*71a0*/  F2FP.SATFINITE.E4M3.F32.PACK_AB_MERGE_C R219, R67, R62, RZ ;  /* 0x0000003e43db723e */ /* 0x000fe400048070ff */
[----:B------:R-:W-:Y:S02]  /*71b0*/  F2FP.SATFINITE.E4M3.F32.PACK_AB_MERGE_C R216, R49, R48, R216 ;  /* 0x0000003031d8723e */ /* 0x000fe400048070d8 */
[----:B------:R-:W-:Y:S02]  /*71c0*/  F2FP.SATFINITE.E4M3.F32.PACK_AB_MERGE_C R217, R53, R52, R217 ;  /* 0x0000003435d9723e */ /* 0x000fe400048070d9 */
[----:B------:R-:W-:Y:S02]  /*71d0*/  F2FP.SATFINITE.E4M3.F32.PACK_AB_MERGE_C R218, R57, R56, R218 ;  /* 0x0000003839da723e */ /* 0x000fe400048070da */
[----:B------:R-:W-:Y:S02]  /*71e0*/  F2FP.SATFINITE.E4M3.F32.PACK_AB_MERGE_C R219, R61, R60, R219 ;  /* 0x0000003c3ddb723e */ /* 0x000fe400048070db */
[----:B------:R-:W-:Y:S02]  /*71f0*/  LEA R204, R181, UR49, 0x3 ;  /* 0x00000031b5cc7c11 */ /* 0x000fe4000f8e18ff */
[----:B------:R-:W-:Y:S01]  /*7200*/  @P6 SHF.L.U32 R221, R180, 0x1f, RZ ;  /* 0x0000001fb4dd6819 */ /* 0x000fe200000006ff */
[----:B------:R1:W-:Y:S01]  /*7210*/  STS.128 [R194+0x8010], R216 ;  /* 0x008010d8c2007388 */ /* 0x0003e20000000c00 */
[----:B------:R-:W-:Y:S01]  /*7220*/  @!PT LDS RZ, [RZ] ;  /* 0x00000000fffff984 */ /* 0x000fe20000000800 */
[----:B------:R-:W-:Y:S01]  /*7230*/  @!PT LDS RZ, [RZ] ;  /* 0x00000000fffff984 */ /* 0x000fe20000000800 */
[----:B------:R-:W-:Y:S01]  /*7240*/  @!PT LDS RZ, [RZ] ;  /* 0x00000000fffff984 */ /* 0x000fe20000000800 */
[----:B------:R-:W-:Y:S01]  /*7250*/  @!PT LDS RZ, [RZ] ;  /* 0x00000000fffff984 */ /* 0x000fe20000000800 */
[----:B------:R2:W-:Y:S07]  /*7260*/  MEMBAR.ALL.CTA ;  /* 0x0000000000007992 */ /* 0x0005ee0000008000 */
[----:B--2---:R-:W2:Y:S02]  /*7270*/  FENCE.VIEW.ASYNC.S ;  /* 0x00000000000073c6 */ /* 0x004ea40000000000 */
[----:B--2---:R-:W-:Y:S06]  /*7280*/  BAR.SYNC.DEFER_BLOCKING 0x1, 0x80 ;  /* 0x0042000000007b1d */ /* 0x004fec0000010000 */
[----:B------:R-:W-:Y:S05]  /*7290*/  @P0 BRA `(.L_x_109) ;  /* 0x0000000000280947 */ /* 0x000fea0003800000 */
[----:B------:R-:W-:Y:S02]  /*72a0*/  UIADD3 UR4, UPT, UPT, UR49, 0x8200, URZ ;  /* 0x0000820031047890 */ /* 0x000fe4000fffe0ff */
[----:B------:R-:W-:Y:S01]  /*72b0*/  UIADD3 UR6, UP0, UPT, UR52, 0x680, URZ ;  /* 0x0000068034067890 */ /* 0x000fe2000ff1e0ff */
[----:B------:R-:W-:Y:S03]  /*72c0*/  UMOV UR43, UR36 ;  /* 0x00000024002b7c82 */ /* 0x000fe60008000000 */
[----:B------:R-:W-:Y:S01]  /*72d0*/  MOV R188, UR4 ;  /* 0x0000000400bc7c02 */ /* 0x000fe20008000f00 */
[----:B------:R-:W-:Y:S03]  /*72e0*/  UIADD3.X UR7, UPT, UPT, URZ, UR53, URZ, UP0, !UPT ;  /* 0x00000035ff077290 */ /* 0x000fe600087fe4ff */
[----:B------:R-:W-:Y:S11]  /*72f0*/  R2UR UR40, R188 ;  /* 0x00000000bc2872ca */ /* 0x000ff600000e0000 */
[----:B------:R-:W-:Y:S02]  /*7300*/  @!UPT UIADD3 URZ, UPT, UPT, URZ, URZ, URZ ;  /* 0x000000fffffff290 */ /* 0x000fe4000fffe0ff */
[----:B------:R2:W-:Y:S01]  /*7310*/  UTMASTG.3D [UR40], [UR6] ;  /* 0x00000028060073b5 */ /* 0x0005e20008010000 */
[----:B------:R0:W-:Y:S01]  /*7320*/  UTMACMDFLUSH ;  /* 0x00000000000079b7 */ /* 0x0001e20000000000 */
[----:B--2---:R-:W-:Y:S04]  /*7330*/  DEPBAR.LE SB0, 0x1 ;  /* 0x000080400000791a */ /* 0x004fe80000000000 */
.L_x_109:
[----:B------:R-:W-:Y:S05]  /*7340*/  BSYNC.RECONVERGENT B0 ;  /* 0x0000000000007941 */ /* 0x000fea0003800200 */
.L_x_108:
[----:B------:R-:W-:Y:S06]  /*7350*/  BAR.SYNC.DEFER_BLOCKING 0x1, 0x80 ;  /* 0x0042000000007b1d */ /* 0x000fec0000010000 */
[----:B------:R-:W2:Y:S01]  /*7360*/  @P6 SYNCS.PHASECHK.TRANS64.TRYWAIT P0, [R204+URZ+0xe0], R221 ;  /* 0x0000e0ddcc0065a7 */ /* 0x000ea200080011ff */
[----:B------:R-:W-:Y:S01]  /*7370*/  BSSY B1, `(.L_x_110) ;  /* 0x0000023000017945 */ /* 0x000fe20003800000 */
[----:B--2---:R-:W-:Y:S03]  /*7380*/  @P6 SEL R196, RZ, 0x1, !P0 ;  /* 0x00000001ffc46807 */ /* 0x004fe60004000000 */
[----:B------:R-:W-:Y:S05]  /*7390*/  @!P6 BRA `(.L_x_111) ;  /* 0x000000000080e947 */ /* 0x000fea0003800000 */
[----:B------:R-:W-:Y:S01]  /*73a0*/  ISETP.NE.AND P1, PT, R197, RZ, PT ;  /* 0x000000ffc500720c */ /* 0x000fe20003f25270 */
[----:B------:R-:W-:Y:S01]  /*73b0*/  BSSY B0, `(.L_x_112) ;  /* 0x000000a000007945 */ /* 0x000fe20003800000 */
[----:B------:R-:W-:Y:S11]  /*73c0*/  ISETP.NE.AND P0, PT, R196, RZ, PT ;  /* 0x000000ffc400720c */ /* 0x000ff60003f05270 */
[----:B------:R-:W-:Y:S04]  /*73d0*/  @P1 IMAD R0, R181, 0x2000, R186 ;  /* 0x00002000b5001824 */ /* 0x000fe800078e02ba */
[C---:B------:R-:W-:Y:S01]  /*73e0*/  @P1 IMAD.IADD R6, R0.reuse, 0x1, R199 ;  /* 0x0000000100061824 */ /* 0x040fe200078e02c7 */
[----:B------:R-:W-:Y:S03]  /*73f0*/  @P1 IADD3 R4, PT, PT, R0, R207, RZ ;  /* 0x000000cf00041210 */ /* 0x000fe60007ffe0ff */
[----:B------:R-:W-:Y:S01]  /*7400*/  @P1 IMAD.IADD R2, R205, 0x1, R6 ;  /* 0x00000001cd021824 */ /* 0x000fe200078e0206 */
[----:B------:R-:W-:Y:S06]  /*7410*/  @P0 BRA `(.L_x_113) ;  /* 0x00000000000c0947 */ /* 0x000fec0003800000 */
[----:B------:R-:W-:Y:S04]  /*7420*/  SHF.L.U32 R3, R180, 0x1f, RZ ;  /* 0x0000001fb4037819 */ /* 0x000fe800000006ff */
[----:B------:R-:W2:Y:S02]  /*7430*/  SYNCS.PHASECHK.TRANS64.TRYWAIT P0, [R204+URZ+0xe0], R3 ;  /* 0x0000e003cc0075a7 */ /* 0x000ea400080011ff */
[----:B--2---:R-:W-:Y:S05]  /*7440*/  @!P0 BRA `(.L_x_114) ;  /* 0x0000004c00bc8947 */ /* 0x004fea0003800000 */
.L_x_113:
[----:B------:R-:W-:Y:S05]  /*7450*/  BSYNC B0 ;  /* 0x0000000000007941 */ /* 0x000fea0003800000 */
.L_x_112:
[----:B------:R-:W-:Y:S01]  /*7460*/  ISETP.NE.AND P0, PT, R197, RZ, PT ;  /* 0x000000ffc500720c */ /* 0x000fe20003f05270 */
[----:B--2---:R-:W-:Y:S02]  /*7470*/  VIADD R204, R204, 0x100 ;  /* 0x00000100cccc7836 */ /* 0x004fe40000000000 */
[----:B------:R-:W-:Y:S02]  /*7480*/  IMAD.U32 R3, RZ, RZ, UR37 ;  /* 0x00000025ff037e24 */ /* 0x000fe4000f8e00ff */
[----:B------:R-:W-:Y:S03]  /*7490*/  VIADD R181, R181, 0x1 ;  /* 0x00000001b5b57836 */ /* 0x000fe60000000000 */
[----:B------:R-:W-:Y:S05]  /*74a0*/  PRMT R3, R3, 0x654, R204 ;  /* 0x0000065403037816 */ /* 0x000fea00000000cc */
[----:B------:R2:W3:Y:S04]  /*74b0*/  @P0 LDS.128 R148, [R0] ;  /* 0x0000000000940984 */ /* 0x0004e80000000c00 */
[----:B------:R2:W4:Y:S04]  /*74c0*/  @P0 LDS.128 R156, [R4+0x20] ;  /* 0x00002000049c0984 */ /* 0x0005280000000c00 */
        /* <DEDUP_REMOVED lines=9> */
[----:B------:R-:W-:Y:S01]  /*7560*/  SEL R181, R181, RZ, P0 ;  /* 0x000000ffb5b57207 */ /* 0x000fe20000000000 */
[----:B-----5:R5:W-:Y:S02]  /*7570*/  SYNCS.ARRIVE.TRANS64.RED.A1T0 RZ, [R3+URZ], RZ ;  /* 0x000000ff03ff79a7 */ /* 0x020be400081004ff */
[----:B-----5:R-:W-:Y:S04]  /*7580*/  SEL R3, RZ, 0x1, P0 ;  /* 0x00000001ff037807 */ /* 0x020fe80000000000 */
[----:B--234-:R-:W-:Y:S02]  /*7590*/  LOP3.LUT R180, R180, R3, RZ, 0x3c, !PT ;  /* 0x00000003b4b47212 */ /* 0x01cfe400078e3cff */
.L_x_111:
[----:B------:R-:W-:Y:S05]  /*75a0*/  BSYNC B1 ;  /* 0x0000000000017941 */ /* 0x000fea0003800000 */
.L_x_110:
[----:B------:R-:W-:Y:S01]  /*75b0*/  VIADD R0, R80, 0x40 ;  /* 0x0000004050007836 */ /* 0x000fe20000000000 */
[----:B------:R-:W-:Y:S04]  /*75c0*/  BSSY.RECONVERGENT B6, `(.L_x_115) ;  /* 0x0000015000067945 */ /* 0x000fe80003800200 */
[----:B------:R-:W-:Y:S04]  /*75d0*/  SHF.R.U32.HI R0, RZ, 0x15, R0 ;  /* 0x00000015ff007819 */ /* 0x000fe80000011600 */
[----:B------:R-:W-:Y:S11]  /*75e0*/  LOP3.LUT P0, RZ, R0, 0x3, R173, 0x48, !PT ;  /* 0x0000000300ff7812 */ /* 0x000ff600078048ad */
[----:B------:R-:W-:Y:S02]  /*75f0*/  @!UPT UIADD3 URZ, UPT, UPT, URZ, URZ, URZ ;  /* 0x000000fffffff290 */ /* 0x000fe4000fffe0ff */
[----:B------:R-:W-:Y:S05]  /*7600*/  @!P0 BRA `(.L_x_116) ;  /* 0x0000000000408947 */ /* 0x000fea0003800000 */
[----:B------:R-:W2:Y:S01]  /*7610*/  LDCU.64 UR8, c[0x4][0x78] ;  /* 0x01000f00ff0877ac */ /* 0x000ea20008000a00 */
[----:B------:R-:W-:Y:S01]  /*7620*/  MOV R3, 0x0 ;  /* 0x0000000000037802 */ /* 0x000fe20000000f00 */
[----:B------:R-:W-:Y:S02]  /*7630*/  HFMA2 R12, -RZ, RZ, 0, 5.9604644775390625e-08 ;  /* 0x00000001ff0c7431 */ /* 0x000fe400000001ff */
[----:B------:R-:W-:Y:S02]  /*7640*/  IMAD.MOV.U32 R8, RZ, RZ, 0x192 ;  /* 0x00000192ff087424 */ /* 0x000fe400078e00ff */
[----:B------:R-:W-:Y:S01]  /*7650*/  IMAD.MOV.U32 R13, RZ, RZ, RZ ;  /* 0x000000ffff0d7224 */ /* 0x000fe200078e00ff */
[----:B------:R-:W3:Y:S01]  /*7660*/  LDCU.64 UR6, c[0x4][0x80] ;  /* 0x01001000ff0677ac */ /* 0x000ee20008000a00 */
[----:B------:R-:W4:Y:S01]  /*7670*/  LDC.64 R2, c[0x4][R3] ;  /* 0x0100000003027b82 */ /* 0x000f220000000a00 */
[----:B------:R-:W5:Y:S01]  /*7680*/  LDCU.64 UR4, c[0x4][0x18] ;  /* 0x01000300ff0477ac */ /* 0x000f620008000a00 */
[----:B--2---:R-:W-:Y:S01]  /*7690*/  MOV R5, UR9 ;  /* 0x0000000900057c02 */ /* 0x004fe20008000f00 */
[----:B------:R-:W-:Y:S01]  /*76a0*/  IMAD.U32 R4, RZ, RZ, UR8 ;  /* 0x00000008ff047e24 */ /* 0x000fe2000f8e00ff */
[----:B---3--:R-:W-:Y:S01]  /*76b0*/  MOV R7, UR7 ;  /* 0x0000000700077c02 */ /* 0x008fe20008000f00 */
[----:B------:R-:W-:Y:S01]  /*76c0*/  IMAD.U32 R6, RZ, RZ, UR6 ;  /* 0x00000006ff067e24 */ /* 0x000fe2000f8e00ff */
[----:B-----5:R-:W-:Y:S01]  /*76d0*/  MOV R11, UR5 ;  /* 0x00000005000b7c02 */ /* 0x020fe20008000f00 */
[----:B------:R-:W-:Y:S02]  /*76e0*/  IMAD.U32 R10, RZ, RZ, UR4 ;  /* 0x00000004ff0a7e24 */ /* 0x000fe4000f8e00ff */
[----:B------:R-:W-:Y:S07]  /*76f0*/  LEPC R20, `(.L_x_116) ;  /* 0x000000001014794e */ /* 0x000fee0000000000 */
[----:B-1--4-:R-:W-:Y:S05]  /*7700*/  CALL.ABS.NOINC R2 ;  /* 0x0000000002007343 */ /* 0x012fea0003c00000 */
.L_x_116:
[----:B------:R-:W-:Y:S05]  /*7710*/  BSYNC.RECONVERGENT B6 ;  /* 0x0000000000067941 */ /* 0x000fea0003800200 */
.L_x_115:
[----:B------:R-:W-:Y:S01]  /*7720*/  F2FP.F16.E4M3.UNPACK_B R4, R149 ;  /* 0x00000095ff04723e */ /* 0x000fe200020006ff */
[----:B------:R-:W-:Y:S05]  /*7730*/  WARPSYNC.ALL ;  /* 0x0000000000007948 */ /* 0x000fea0003800000 */
[----:B------:R-:W-:Y:S01]  /*7740*/  R2UR UR4, R80 ;  /* 0x00000000500472ca */ /* 0x000fe200000e0000 */
[--C-:B------:R-:W-:Y:S01]  /*7750*/  HADD2.F32 R88, -RZ, R4.reuse.H0_H0 ;  /* 0x20000004ff587230 */ /* 0x100fe20000004100 */
[-C--:B------:R-:W-:Y:S01]  /*7760*/  F2FP.F16.E4M3.UNPACK_B R0, R148.reuse ;  /* 0x00000094ff00723e */ /* 0x080fe200020006ff */
[----:B------:R-:W-:Y:S01]  /*7770*/  HADD2.F32 R83, -RZ, R4.H1_H1 ;  /* 0x30000004ff537230 */ /* 0x000fe20000004100 */
[----:B------:R-:W-:Y:S01]  /*7780*/  F2FP.F16.E4M3.UNPACK_B R4, R151 ;  /* 0x00000097ff04723e */ /* 0x000fe200020006ff */
[----:B------:R-:W-:Y:S01]  /*7790*/  BSSY.RECONVERGENT B0, `(.L_x_117) ;  /* 0x0000116000007945 */ /* 0x000fe20003800200 */
[----:B------:R-:W-:Y:S01]  /*77a0*/  F2FP.F16.E4M3.UNPACK_B R3, R148.H1 ;  /* 0x00000094ff03723e */ /* 0x000fe200030006ff */
[--C-:B------:R-:W-:Y:S01]  /*77b0*/  HADD2.F32 R2, -RZ, R0.reuse.H0_H0 ;  /* 0x20000000ff027230 */ /* 0x100fe20000004100 */
[----:B-1----:R-:W-:Y:S01]  /*77c0*/  F2FP.F16.E4M3.UNPACK_B R135, R162 ;  /* 0x000000a2ff87723e */ /* 0x002fe200020006ff */
[----:B------:R-:W-:Y:S01]  /*77d0*/  HADD2.F32 R82, -RZ, R0.H1_H1 ;  /* 0x30000000ff527230 */ /* 0x000fe20000004100 */
[----:B------:R-:W-:Y:S01]  /*77e0*/  F2FP.F16.E4M3.UNPACK_B R0, R149.H1 ;  /* 0x00000095ff00723e */ /* 0x000fe200030006ff */
[--C-:B------:R-:W-:Y:S01]  /*77f0*/  HADD2.F32 R84, -RZ, R3.reuse.H0_H0 ;  /* 0x20000003ff547230 */ /* 0x100fe20000004100 */
[----:B------:R-:W-:Y:S01]  /*7800*/  F2FP.F16.E4M3.UNPACK_B R125, R159.H1 ;  /* 0x0000009fff7d723e */ /* 0x000fe200030006ff */
[----:B------:R-:W-:Y:S01]  /*7810*/  HADD2.F32 R86, -RZ, R3.H1_H1 ;  /* 0x30000003ff567230 */ /* 0x000fe20000004100 */
[-C--:B------:R-:W-:Y:S01]  /*7820*/  F2FP.F16.E4M3.UNPACK_B R3, R150.reuse ;  /* 0x00000096ff03723e */ /* 0x080fe200020006ff */
[--C-:B------:R-:W-:Y:S01]  /*7830*/  HADD2.F32 R90, -RZ, R0.reuse.H0_H0 ;  /* 0x20000000ff5a7230 */ /* 0x100fe20000004100 */
[----:B------:R-:W-:Y:S01]  /*7840*/  ISETP.NE.AND P0, PT, R189, RZ, PT ;  /* 0x000000ffbd00720c */ /* 0x000fe20003f05270 */
[----:B------:R-:W-:Y:S01]  /*7850*/  HADD2.F32 R85, -RZ, R0.H1_H1 ;  /* 0x30000000ff557230 */ /* 0x000fe20000004100 */
[----:B------:R-:W-:Y:S01]  /*7860*/  F2FP.F16.E4M3.UNPACK_B R0, R150.H1 ;  /* 0x00000096ff00723e */ /* 0x000fe200030006ff */
[--C-:B------:R-:W-:Y:S01]  /*7870*/  HADD2.F32 R92, -RZ, R3.reuse.H0_H0 ;  /* 0x20000003ff5c7230 */ /* 0x100fe20000004100 */
[----:B------:R-:W-:Y:S01]  /*7880*/  ISETP.NE.AND P6, PT, R198, RZ, PT ;  /* 0x000000ffc600720c */ /* 0x000fe20003fc5270 */
[----:B------:R-:W-:Y:S01]  /*7890*/  HADD2.F32 R87, -RZ, R3.H1_H1 ;  /* 0x30000003ff577230 */ /* 0x000fe20000004100 */
[----:B------:R-:W-:Y:S01]  /*78a0*/  F2FP.F16.E4M3.UNPACK_B R3, R151.H1 ;  /* 0x00000097ff03723e */ /* 0x000fe200030006ff */
[--C-:B------:R-:W-:Y:S02]  /*78b0*/  HADD2.F32 R94, -RZ, R0.reuse.H0_H0 ;  /* 0x20000000ff5e7230 */ /* 0x100fe40000004100 */
[----:B------:R-:W-:Y:S01]  /*78c0*/  HADD2.F32 R89, -RZ, R0.H1_H1 ;  /* 0x30000000ff597230 */ /* 0x000fe20000004100 */
[-C--:B------:R-:W-:Y:S01]  /*78d0*/  F2FP.F16.E4M3.UNPACK_B R0, R152.reuse ;  /* 0x00000098ff00723e */ /* 0x080fe200020006ff */
[--C-:B------:R-:W-:Y:S02]  /*78e0*/  HADD2.F32 R96, -RZ, R4.reuse.H0_H0 ;  /* 0x20000004ff607230 */ /* 0x100fe40000004100 */
[----:B------:R-:W-:Y:S01]  /*78f0*/  HADD2.F32 R91, -RZ, R4.H1_H1 ;  /* 0x30000004ff5b7230 */ /* 0x000fe20000004100 */
[-C--:B------:R-:W-:Y:S01]  /*7900*/  F2FP.F16.E4M3.UNPACK_B R4, R153.reuse ;  /* 0x00000099ff04723e */ /* 0x080fe200020006ff */
[--C-:B------:R-:W-:Y:S02]  /*7910*/  HADD2.F32 R100, -RZ, R0.reuse.H0_H0 ;  /* 0x20000000ff647230 */ /* 0x100fe40000004100 */
[----:B------:R-:W-:Y:S01]  /*7920*/  HADD2.F32 R95, -RZ, R0.H1_H1 ;  /* 0x30000000ff5f7230 */ /* 0x000fe20000004100 */
[----:B------:R-:W-:Y:S01]  /*7930*/  F2FP.F16.E4M3.UNPACK_B R0, R153.H1 ;  /* 0x00000099ff00723e */ /* 0x000fe200030006ff */
[--C-:B------:R-:W-:Y:S02]  /*7940*/  HADD2.F32 R98, -RZ, R3.reuse.H0_H0 ;  /* 0x20000003ff627230 */ /* 0x100fe40000004100 */
[----:B------:R-:W-:Y:S01]  /*7950*/  HADD2.F32 R93, -RZ, R3.H1_H1 ;  /* 0x30000003ff5d7230 */ /* 0x000fe20000004100 */
[----:B------:R-:W-:Y:S01]  /*7960*/  F2FP.F16.E4M3.UNPACK_B R3, R152.H1 ;  /* 0x00000098ff03723e */ /* 0x000fe200030006ff */
[--C-:B------:R-:W-:Y:S02]  /*7970*/  HADD2.F32 R106, -RZ, R0.reuse.H0_H0 ;  /* 0x20000000ff6a7230 */ /* 0x100fe40000004100 */
[----:B------:R-:W-:Y:S01]  /*7980*/  HADD2.F32 R101, -RZ, R0.H1_H1 ;  /* 0x30000000ff657230 */ /* 0x000fe20000004100 */
[-C--:B------:R-:W-:Y:S01]  /*7990*/  F2FP.F16.E4M3.UNPACK_B R0, R154.reuse.H1 ;  /* 0x0000009aff00723e */ /* 0x080fe200030006ff */
[--C-:B------:R-:W-:Y:S02]  /*79a0*/  HADD2.F32 R104, -RZ, R4.reuse.H0_H0 ;  /* 0x20000004ff687230 */ /* 0x100fe40000004100 */
[----:B------:R-:W-:Y:S01]  /*79b0*/  HADD2.F32 R99, -RZ, R4.H1_H1 ;  /* 0x30000004ff637230 */ /* 0x000fe20000004100 */
[----:B------:R-:W-:Y:S01]  /*79c0*/  F2FP.F16.E4M3.UNPACK_B R4, R155 ;  /* 0x0000009bff04723e */ /* 0x000fe200020006ff */
[--C-:B------:R-:W-:Y:S02]  /*79d0*/  HADD2.F32 R102, -RZ, R3.reuse.H0_H0 ;  /* 0x20000003ff667230 */ /* 0x100fe40000004100 */
[----:B------:R-:W-:Y:S01]  /*79e0*/  HADD2.F32 R97, -RZ, R3.H1_H1 ;  /* 0x30000003ff617230 */ /* 0x000fe20000004100 */
[----:B------:R-:W-:Y:S01]  /*79f0*/  F2FP.F16.E4M3.UNPACK_B R3, R154 ;  /* 0x0000009aff03723e */ /* 0x000fe200020006ff */
[--C-:B------:R-:W-:Y:S02]  /*7a00*/  HADD2.F32 R110, -RZ, R0.reuse.H0_H0 ;  /* 0x20000000ff6e7230 */ /* 0x100fe40000004100 */
[----:B------:R-:W-:Y:S01]  /*7a10*/  HADD2.F32 R105, -RZ, R0.H1_H1 ;  /* 0x30000000ff697230 */ /* 0x000fe20000004100 */
[-C--:B------:R-:W-:Y:S01]  /*7a20*/  F2FP.F16.E4M3.UNPACK_B R0, R156.reuse ;  /* 0x0000009cff00723e */ /* 0x080fe200020006ff */
[--C-:B------:R-:W-:Y:S02]  /*7a30*/  HADD2.F32 R112, -RZ, R4.reuse.H0_H0 ;  /* 0x20000004ff707230 */ /* 0x100fe40000004100 */
[----:B------:R-:W-:Y:S01]  /*7a40*/  HADD2.F32 R107, -RZ, R4.H1_H1 ;  /* 0x30000004ff6b7230 */ /* 0x000fe20000004100 */
[----:B------:R-:W-:Y:S01]  /*7a50*/  F2FP.F16.E4M3.UNPACK_B R4, R157 ;  /* 0x0000009dff04723e */ /* 0x000fe200020006ff */
[--C-:B------:R-:W-:Y:S02]  /*7a60*/  HADD2.F32 R108, -RZ, R3.reuse.H0_H0 ;  /* 0x20000003ff6c7230 */ /* 0x100fe40000004100 */
[----:B------:R-:W-:Y:S01]  /*7a70*/  HADD2.F32 R103, -RZ, R3.H1_H1 ;  /* 0x30000003ff677230 */ /* 0x000fe20000004100 */
[----:B------:R-:W-:Y:S01]  /*7a80*/  F2FP.F16.E4M3.UNPACK_B R3, R155.H1 ;  /* 0x0000009bff03723e */ /* 0x000fe200030006ff */
[--C-:B------:R-:W-:Y:S02]  /*7a90*/  HADD2.F32 R116, -RZ, R0.reuse.H0_H0 ;  /* 0x20000000ff747230 */ /* 0x100fe40000004100 */
[----:B------:R-:W-:Y:S01]  /*7aa0*/  HADD2.F32 R111, -RZ, R0.H1_H1 ;  /* 0x30000000ff6f7230 */ /* 0x000fe20000004100 */
[----:B------:R-:W-:Y:S01]  /*7ab0*/  F2FP.F16.E4M3.UNPACK_B R0, R156.H1 ;  /* 0x0000009cff00723e */ /* 0x000fe200030006ff */
[--C-:B------:R-:W-:Y:S02]  /*7ac0*/  HADD2.F32 R120, -RZ, R4.reuse.H0_H0 ;  /* 0x20000004ff787230 */ /* 0x100fe40000004100 */
[----:B------:R-:W-:Y:S02]  /*7ad0*/  HADD2.F32 R115, -RZ, R4.H1_H1 ;  /* 0x30000004ff737230 */ /* 0x000fe40000004100 */
[--C-:B------:R-:W-:Y:S01]  /*7ae0*/  HADD2.F32 R114, -RZ, R3.reuse.H0_H0 ;  /* 0x20000003ff727230 */ /* 0x100fe20000004100 */
[----:B------:R-:W1:Y:S01]  /*7af0*/  LDTM.x64 R4, tmem[UR4+0x40] ;  /* 0x00004004000479ee */ /* 0x000e620008340000 */
[----:B------:R-:W-:Y:S01]  /*7b00*/  HADD2.F32 R109, -RZ, R3.H1_H1 ;  /* 0x30000003ff6d7230 */ /* 0x000fe20000004100 */
[----:B------:R-:W-:Y:S01]  /*7b10*/  F2FP.F16.E4M3.UNPACK_B R3, R157.H1 ;  /* 0x0000009dff03723e */ /* 0x000fe200030006ff */
        /* <DEDUP_REMOVED lines=14> */
[----:B------:R-:W-:Y:S01]  /*7c00*/  F2FP.F16.E4M3.UNPACK_B R0, R160.H1 ;  /* 0x000000a0ff00723e */ /* 0x000fe200030006ff */
[--C-:B------:R-:W-:Y:S02]  /*7c10*/  HADD2.F32 R132, -RZ, R3.reuse.H0_H0 ;  /* 0x20000003ff847230 */ /* 0x100fe40000004100 */
[C---:B-1----:R-:W-:Y:S01]  /*7c20*/  FMUL R7, R78.reuse, R7 ;  /* 0x000000074e077220 */ /* 0x042fe20000400000 */
        /* <DEDUP_REMOVED lines=10> */
[C---:B------:R-:W-:Y:S01]  /*7cd0*/  FMUL R0, R78.reuse, R4 ;  /* 0x000000044e007220 */ /* 0x040fe20000400000 */
[--C-:B------:R-:W-:Y:S01]  /*7ce0*/  HADD2.F32 R140, -RZ, R135.reuse.H0_H0 ;  /* 0x20000087ff8c7230 */ /* 0x100fe20000004100 */
[----:B------:R-:W-:Y:S01]  /*7cf0*/  F2FP.F16.E4M3.UNPACK_B R4, R163 ;  /* 0x000000a3ff04723e */ /* 0x000fe200020006ff */
[----:B------:R-:W-:Y:S02]  /*7d00*/  HADD2.F32 R135, -RZ, R135.H1_H1 ;  /* 0x30000087ff877230 */ /* 0x000fe40000004100 */
[C---:B------:R-:W-:Y:S01]  /*7d10*/  FFMA R0, R81.reuse, R2, R0 ;  /* 0x0000000251007223 */ /* 0x040fe20000000000 */
[C---:B------:R-:W-:Y:S01]  /*7d20*/  FMUL R2, R78.reuse, R5 ;  /* 0x000000054e027220 */ /* 0x040fe20000400000 */
[--C-:B------:R-:W-:Y:S01]  /*7d30*/  HADD2.F32 R142, -RZ, R3.reuse.H0_H0 ;  /* 0x20000003ff8e7230 */ /* 0x100fe20000004100 */
[----:B------:R-:W-:Y:S01]  /*7d40*/  F2FP.F16.E4M3.UNPACK_B R5, R163.H1 ;  /* 0x000000a3ff05723e */ /* 0x000fe200030006ff */
[----:B------:R-:W-:Y:S02]  /*7d50*/  HADD2.F32 R137, -RZ, R3.H1_H1 ;  /* 0x30000003ff897230 */ /* 0x000fe40000004100 */
[C---:B------:R-:W-:Y:S01]  /*7d60*/  FFMA R2, R81.reuse, R82, R2 ;  /* 0x0000005251027223 */ /* 0x040fe20000000002 */
[--C-:B------:R-:W-:Y:S02]  /*7d70*/  HADD2.F32 R82, -RZ, R4.reuse.H0_H0 ;  /* 0x20000004ff527230 */ /* 0x100fe40000004100 */
[C---:B------:R-:W-:Y:S01]  /*7d80*/  FMUL R3, R78.reuse, R6 ;  /* 0x000000064e037220 */ /* 0x040fe20000400000 */
[----:B------:R-:W-:Y:S02]  /*7d90*/  HADD2.F32 R139, -RZ, R4.H1_H1 ;  /* 0x30000004ff8b7230 */ /* 0x000fe40000004100 */
[C---:B------:R-:W-:Y:S01]  /*7da0*/  FMUL R4, R78.reuse, R9 ;  /* 0x000000094e047220 */ /* 0x040fe20000400000 */
[--C-:B------:R-:W-:Y:S02]  /*7db0*/  HADD2.F32 R141, -RZ, R5.reuse.H1_H1 ;  /* 0x30000005ff8d7230 */ /* 0x100fe40000004100 */
[C---:B------:R-:W-:Y:S01]  /*7dc0*/  FFMA R3, R81.reuse, R84, R3 ;  /* 0x0000005451037223 */ /* 0x040fe20000000003 */
[----:B------:R-:W-:Y:S01]  /*7dd0*/  FFMA R7, R81, R86, R7 ;  /* 0x0000005651077223 */ /* 0x000fe20000000007 */
[----:B------:R-:W-:Y:S02]  /*7de0*/  HADD2.F32 R84, -RZ, R5.H0_H0 ;  /* 0x20000005ff547230 */ /* 0x000fe40000004100 */
[C---:B------:R-:W-:Y:S01]  /*7df0*/  FMUL R5, R78.reuse, R10 ;  /* 0x0000000a4e057220 */ /* 0x040fe20000400000 */
[C---:B------:R-:W-:Y:S01]  /*7e00*/  FMUL R6, R78.reuse, R11 ;  /* 0x0000000b4e067220 */ /* 0x040fe20000400000 */
[C---:B------:R-:W-:Y:S01]  /*7e10*/  FMUL R11, R78.reuse, R16 ;  /* 0x000000104e0b7220 */ /* 0x040fe20000400000 */
[----:B------:R-:W-:Y:S01]  /*7e20*/  F2FP.SATFINITE.E4M3.F32.PACK_AB_MERGE_C R143, R7, R3, RZ ;  /* 0x00000003078f723e */ /* 0x000fe200048070ff */
[C---:B------:R-:W-:Y:S01]  /*7e30*/  FMUL R3, R78.reuse, R8 ;  /* 0x000000084e037220 */ /* 0x040fe20000400000 */
[C---:B------:R-:W-:Y:S01]  /*7e40*/  FMUL R7, R78.reuse, R12 ;  /* 0x0000000c4e077220 */ /* 0x040fe20000400000 */
[C---:B------:R-:W-:Y:S01]  /*7e50*/  FMUL R8, R78.reuse, R13 ;  /* 0x0000000d4e087220 */ /* 0x040fe20000400000 */
[C---:B------:R-:W-:Y:S01]  /*7e60*/  FMUL R12, R78.reuse, R17 ;  /* 0x000000114e0c7220 */ /* 0x040fe20000400000 */
[C---:B------:R-:W-:Y:S01]  /*7e70*/  FFMA R3, R81.reuse, R88, R3 ;  /* 0x0000005851037223 */ /* 0x040fe20000000003 */
[C---:B------:R-:W-:Y:S01]  /*7e80*/  FFMA R4, R81.reuse, R83, R4 ;  /* 0x0000005351047223 */ /* 0x040fe20000000004 */
[C---:B------:R-:W-:Y:S01]  /*7e90*/  FFMA R5, R81.reuse, R90, R5 ;  /* 0x0000005a51057223 */ /* 0x040fe20000000005 */
[C---:B------:R-:W-:Y:S01]  /*7ea0*/  FFMA R6, R81.reuse, R85, R6 ;  /* 0x0000005551067223 */ /* 0x040fe20000000006 */
[C---:B------:R-:W-:Y:S01]  /*7eb0*/  FFMA R7, R81.reuse, R92, R7 ;  /* 0x0000005c51077223 */ /* 0x040fe20000000007 */
[C---:B------:R-:W-:Y:S01]  /*7ec0*/  FFMA R8, R81.reuse, R87, R8 ;  /* 0x0000005751087223 */ /* 0x040fe20000000008 */
[C---:B------:R-:W-:Y:S01]  /*7ed0*/  FMUL R16, R78.reuse, R21 ;  /* 0x000000154e107220 */ /* 0x040fe20000400000 */
[----:B------:R-:W-:Y:S01]  /*7ee0*/  FMUL R9, R78, R14 ;  /* 0x0000000e4e097220 */ /* 0x000fe20000400000 */
[----:B------:R-:W-:Y:S01]  /*7ef0*/  F2FP.SATFINITE.E4M3.F32.PACK_AB_MERGE_C R5, R6, R5, RZ ;  /* 0x000000050605723e */ /* 0x000fe200048070ff */
[C---:B------:R-:W-:Y:S01]  /*7f00*/  FMUL R10, R78.reuse, R15 ;  /* 0x0000000f4e0a7220 */ /* 0x040fe20000400000 */
[C---:B------:R-:W-:Y:S01]  /*7f10*/  FMUL R15, R78.reuse, R20 ;  /* 0x000000144e0f7220 */ /* 0x040fe20000400000 */
[C---:B------:R-:W-:Y:S01]  /*7f20*/  FFMA R9, R81.reuse, R94, R9 ;  /* 0x0000005e51097223 */ /* 0x040fe20000000009 */
[C---:B------:R-:W-:Y:S01]  /*7f30*/  FMUL R20, R78.reuse, R25 ;  /* 0x000000194e147220 */ /* 0x040fe20000400000 */
[C---:B------:R-:W-:Y:S01]  /*7f40*/  FFMA R10, R81.reuse, R89, R10 ;  /* 0x00000059510a7223 */ /* 0x040fe2000000000a */
[C---:B------:R-:W-:Y:S01]  /*7f50*/  FFMA R11, R81.reuse, R96, R11 ;  /* 0x00000060510b7223 */ /* 0x040fe2000000000b */
[C---:B------:R-:W-:Y:S01]  /*7f60*/  FFMA R12, R81.reuse, R91, R12 ;  /* 0x0000005b510c7223 */ /* 0x040fe2000000000c */
[C---:B------:R-:W-:Y:S01]  /*7f70*/  FMUL R13, R78.reuse, R18 ;  /* 0x000000124e0d7220 */ /* 0x040fe20000400000 */
[----:B------:R-:W-:Y:S01]  /*7f80*/  FMUL R14, R78, R19 ;  /* 0x000000134e0e7220 */ /* 0x000fe20000400000 */
[----:B------:R-:W-:Y:S01]  /*7f90*/  F2FP.SATFINITE.E4M3.F32.PACK_AB_MERGE_C R9, R10, R9, RZ ;  /* 0x000000090a09723e */ /* 0x000fe200048070ff */
[C---:B------:R-:W-:Y:S01]  /*7fa0*/  FMUL R19, R78.reuse, R24 ;  /* 0x000000184e137220 */ /* 0x040fe20000400000 */
        /* <DEDUP_REMOVED lines=17> */
[----:B------:R-:W-:Y:S01]  /*80c0*/  FMUL R27, R78, R32 ;  /* 0x000000204e1b7220 */ /* 0x000fe20000400000 */
[C---:B------:R-:W-:Y:S01]  /*80d0*/  FFMA R21, R81.reuse, R106, R21 ;  /* 0x0000006a51157223 */ /* 0x040fe20000000015 */
[C---:B------:R-:W-:Y:S01]  /*80e0*/  FFMA R22, R81.reuse, R101, R22 ;  /* 0x0000006551167223 */ /* 0x040fe20000000016 */
[----:B------:R-:W-:Y:S01]  /*80f0*/  F2FP.SATFINITE.E4M3.F32.PACK_AB_MERGE_C R16, R16, R15, R17 ;  /* 0x0000000f1010723e */ /* 0x000fe20004807011 */
[C---:B------:R-:W-:Y:S01]  /*8100*/  FFMA R23, R81.reuse, R108, R23 ;  /* 0x0000006c51177223 */ /* 0x040fe20000000017 */
[C---:B------:R-:W-:Y:S01]  /*8110*/  FFMA R24, R81.reuse, R103, R24 ;  /* 0x0000006751187223 */ /* 0x040fe20000000018 */
[----:B------:R-:W-:Y:S01]  /*8120*/  FMUL R32, R78, R37 ;  /* 0x000000254e207220 */ /* 0x000fe20000400000 */
[----:B------:R-:W-:Y:S01]  /*8130*/  F2FP.SATFINITE.E4M3.F32.PACK_AB_MERGE_C R21, R22, R21, RZ ;  /* 0x000000151615723e */ /* 0x000fe200048070ff */
[C---:B------:R-:W-:Y:S01]  /*8140*/  FMUL R25, R78.reuse, R30 ;  /* 0x0000001e4e197220 */ /* 0x040fe20000400000 */
[C---:B------:R-:W-:Y:S01]  /*8150*/  FMUL R26, R78.reuse, R31 ;  /* 0x0000001f4e1a7220 */ /* 0x040fe20000400000 */
[----:B------:R-:W-:Y:S01]  /*8160*/  FMUL R31, R78, R36 ;  /* 0x000000244e1f7220 */ /* 0x000fe20000400000 */
[----:B------:R-:W-:Y:S01]  /*8170*/  F2FP.SATFINITE.E4M3.F32.PACK_AB_MERGE_C R17, R20, R19, R21 ;  /* 0x000000131411723e */ /* 0x000fe20004807015 */
        /* <DEDUP_REMOVED lines=8> */
[----:B------:R-:W-:Y:S01]  /*8200*/  FMUL R35, R78, R40 ;  /* 0x000000284e237220 */ /* 0x000fe20000400000 */
[C---:B------:R-:W-:Y:S01]  /*8210*/  FFMA R29, R81.reuse, R114, R29 ;  /* 0x00000072511d7223 */ /* 0x040fe2000000001d */
[----:B------:R-:W-:Y:S01]  /*8220*/  F2FP.SATFINITE.E4M3.F32.PACK_AB_MERGE_C R18, R24, R23, R18 ;  /* 0x000000171812723e */ /* 0x000fe20004807012 */
        /* <DEDUP_REMOVED lines=22> */
[C---:B------:R-:W-:Y:S01]  /*8390*/  FMUL R41, R78.reuse, R46 ;  /* 0x0000002e4e297220 */ /* 0x040fe20000400000 */
[C---:B------:R-:W-:Y:S01]  /*83a0*/  FMUL R42, R78.reuse, R47 ;  /* 0x0000002f4e2a7220 */ /* 0x040fe20000400000 */
[C---:B------:R-:W-:Y:S01]  /*83b0*/  FFMA R40, R81.reuse, R119, R40 ;  /* 0x0000007751287223 */ /* 0x040fe20000000028 */
[--C-:B------:R-:W-:Y:S02]  /*83c0*/  HADD2.F32 R130, -RZ, R125.reuse.H0_H0 ;  /* 0x2000007dff827230 */ /* 0x100fe40000004100 */
[C---:B------:R-:W-:Y:S01]  /*83d0*/  FFMA R41, R81.reuse, R126, R41 ;  /* 0x0000007e51297223 */ /* 0x040fe20000000029 */
[----:B------:R-:W-:Y:S02]  /*83e0*/  HADD2.F32 R125, -RZ, R125.H1_H1 ;  /* 0x3000007dff7d7230 */ /* 0x000fe40000004100 */
[C---:B------:R-:W-:Y:S01]  /*83f0*/  FMUL R45, R78.reuse, R50 ;  /* 0x000000324e2d7220 */ /* 0x040fe20000400000 */
[C---:B------:R-:W-:Y:S01]  /*8400*/  FFMA R42, R81.reuse, R121, R42 ;  /* 0x00000079512a7223 */ /* 0x040fe2000000002a */
[C---:B------:R-:W-:Y:S01]  /*8410*/  FMUL R46, R78.reuse, R51 ;  /* 0x000000334e2e7220 */ /* 0x040fe20000400000 */
[C---:B------:R-:W-:Y:S01]  /*8420*/  FFMA R43, R81.reuse, R128, R43 ;  /* 0x00000080512b7223 */ /* 0x040fe2000000002b */
[C---:B------:R-:W-:Y:S01]  /*8430*/  FMUL R47, R78.reuse, R52 ;  /* 0x000000344e2f7220 */ /* 0x040fe20000400000 */
        /* <DEDUP_REMOVED lines=10> */
[C---:B------:R-:W-:Y:S01]  /*84e0*/  FFMA R45, R81.reuse, R130, R45 ;  /* 0x00000082512d7223 */ /* 0x040fe2000000002d */
[C---:B------:R-:W-:Y:S01]  /*84f0*/  FMUL R59, R78.reuse, R64 ;  /* 0x000000404e3b7220 */ /* 0x040fe20000400000 */
[C---:B------:R-:W-:Y:S01]  /*8500*/  FMUL R60, R78.reuse, R65 ;  /* 0x000000414e3c7220 */ /* 0x040fe20000400000 */
[C---:B------:R-:W-:Y:S01]  /*8510*/  FMUL R61, R78.reuse, R66 ;  /* 0x000000424e3d7220 */ /* 0x040fe20000400000 */
[----:B------:R-:W-:Y:S01]  /*8520*/  FMUL R62, R78, R67 ;  /* 0x000000434e3e7220 */ /* 0x000fe20000400000 */
[C---:B------:R-:W-:Y:S01]  /*8530*/  FFMA R46, R81.reuse, R125, R46 ;  /* 0x0000007d512e7223 */ /* 0x040fe2000000002e */
[----:B------:R-:W-:Y:S01]  /*8540*/  F2FP.SATFINITE.E4M3.F32.PACK_AB_MERGE_C R64, R2, R0, R143 ;  /* 0x000000000240723e */ /* 0x000fe2000480708f */
[C---:B------:R-:W-:Y:S01]  /*8550*/  FFMA R47, R81.reuse, R132, R47 ;  /* 0x00000084512f7223 */ /* 0x040fe2000000002f */
[----:B------:R-:W-:Y:S01]  /*8560*/  F2FP.SATFINITE.E4M3.F32.PACK_AB_MERGE_C R65, R4, R3, R5 ;  /* 0x000000030441723e */ /* 0x000fe20004807005 */
[C---:B------:R-:W-:Y:S01]  /*8570*/  FFMA R48, R81.reuse, R127, R48 ;  /* 0x0000007f51307223 */ /* 0x040fe20000000030 */
[----:B------:R-:W-:Y:S01]  /*8580*/  F2FP.SATFINITE.E4M3.F32.PACK_AB_MERGE_C R66, R8, R7, R9 ;  /* 0x000000070842723e */ /* 0x000fe20004807009 */
[C---:B------:R-:W-:Y:S01]  /*8590*/  FFMA R49, R81.reuse, R134, R49 ;  /* 0x0000008651317223 */ /* 0x040fe20000000031 */
[----:B------:R-:W-:Y:S01]  /*85a0*/  F2FP.SATFINITE.E4M3.F32.PACK_AB_MERGE_C R67, R12, R11, R13 ;  /* 0x0000000b0c43723e */ /* 0x000fe2000480700d */
[----:B------:R-:W-:Y:S01]  /*85b0*/  FMUL R53, R78, R58 ;  /* 0x0000003a4e357220 */ /* 0x000fe20000400000 */
[C---:B------:R-:W-:Y:S01]  /*85c0*/  FFMA R50, R81.reuse, R129, R50 ;  /* 0x0000008151327223 */ /* 0x040fe20000000032 */
[C---:B------:R-:W-:Y:S01]  /*85d0*/  FFMA R51, R81.reuse, R136, R51 ;  /* 0x0000008851337223 */ /* 0x040fe20000000033 */
[C---:B------:R-:W-:Y:S01]  /*85e0*/  FFMA R52, R81.reuse, R131, R52 ;  /* 0x0000008351347223 */ /* 0x040fe20000000034 */
[----:B------:R1:W-:Y:S01]  /*85f0*/  STS.128 [R172+UR49+0xa200], R64 ;  /* 0x00a20040ac007988 */ /* 0x0003e20008000c31 */
[C---:B------:R-:W-:Y:S01]  /*8600*/  FFMA R53, R81.reuse, R138, R53 ;  /* 0x0000008a51357223 */ /* 0x040fe20000000035 */
[----:B------:R-:W-:Y:S01]  /*8610*/  F2FP.SATFINITE.E4M3.F32.PACK_AB_MERGE_C R37, R38, R37, RZ ;  /* 0x000000252625723e */ /* 0x000fe200048070ff */
[C---:B------:R-:W-:Y:S01]  /*8620*/  FFMA R54, R81.reuse, R133, R54 ;  /* 0x0000008551367223 */ /* 0x040fe20000000036 */
[----:B------:R-:W-:Y:S01]  /*8630*/  FMUL R58, R78, R63 ;  /* 0x0000003f4e3a7220 */ /* 0x000fe20000400000 */
[C---:B------:R-:W-:Y:S01]  /*8640*/  FFMA R55, R81.reuse, R140, R55 ;  /* 0x0000008c51377223 */ /* 0x040fe20000000037 */
[C---:B------:R-:W-:Y:S01]  /*8650*/  FFMA R56, R81.reuse, R135, R56 ;  /* 0x0000008751387223 */ /* 0x040fe20000000038 */
[C---:B------:R-:W-:Y:S01]  /*8660*/  FFMA R57, R81.reuse, R142, R57 ;  /* 0x0000008e51397223 */ /* 0x040fe20000000039 */
[----:B------:R1:W-:Y:S01]  /*8670*/  STS.128 [R192+0xa010], R16 ;  /* 0x00a01010c0007388 */ /* 0x0003e20000000c00 */
[----:B------:R-:W-:Y:S01]  /*8680*/  F2FP.SATFINITE.E4M3.F32.PACK_AB_MERGE_C R33, R36, R35, R37 ;  /* 0x000000232421723e */ /* 0x000fe20004807025 */
[C---:B------:R-:W-:Y:S01]  /*8690*/  FFMA R58, R81.reuse, R137, R58 ;  /* 0x00000089513a7223 */ /* 0x040fe2000000003a */
[----:B------:R-:W-:Y:S01]  /*86a0*/  F2FP.SATFINITE.E4M3.F32.PACK_AB_MERGE_C R34, R42, R41, RZ ;  /* 0x000000292a22723e */ /* 0x000fe200048070ff */
[C---:B------:R-:W-:Y:S01]  /*86b0*/  FFMA R59, R81.reuse, R82, R59 ;  /* 0x00000052513b7223 */ /* 0x040fe2000000003b */
[----:B------:R-:W-:Y:S01]  /*86c0*/  F2FP.SATFINITE.E4M3.F32.PACK_AB_MERGE_C R35, R46, R45, RZ ;  /* 0x0000002d2e23723e */ /* 0x000fe200048070ff */
        /* <DEDUP_REMOVED lines=25> */
[----:B------:R-:W-:Y:S02]  /*8860*/  UIADD3 UR8, UP0, UPT, UR52, 0x680, URZ ;  /* 0x0000068034087890 */ /* 0x000fe4000ff1e0ff */
[----:B------:R-:W-:Y:S02]  /*8870*/  UIADD3 UR5, UPT, UPT, UR41, 0x40, URZ ;  /* 0x0000004029057890 */ /* 0x000fe4000fffe0ff */
[----:B------:R-:W-:Y:S02]  /*8880*/  UIADD3 UR4, UPT, UPT, UR49, 0xa200, URZ ;  /* 0x0000a20031047890 */ /* 0x000fe4000fffe0ff */
[----:B------:R-:W-:Y:S01]  /*8890*/  UIADD3.X UR9, UPT, UPT, URZ, UR53, URZ, UP0, !UPT ;  /* 0x00000035ff097290 */ /* 0x000fe200087fe4ff */
[----:B------:R-:W-:Y:S01]  /*88a0*/  UMOV UR6, UR42 ;  /* 0x0000002a00067c82 */ /* 0x000fe20008000000 */
[----:B------:R-:W-:Y:S07]  /*88b0*/  UMOV UR7, UR36 ;  /* 0x0000002400077c82 */ /* 0x000fee0008000000 */
[----:B------:R2:W-:Y:S01]  /*88c0*/  UTMASTG.3D [UR4], [UR8] ;  /* 0x00000004080073b5 */ /* 0x0005e20008010000 */
[----:B------:R0:W-:Y:S01]  /*88d0*/  UTMACMDFLUSH ;  /* 0x00000000000079b7 */ /* 0x0001e20000000000 */
[----:B--2---:R-:W-:Y:S04]  /*88e0*/  DEPBAR.LE SB0, 0x1 ;  /* 0x000080400000791a */ /* 0x004fe80000000000 */
.L_x_118:
[----:B------:R-:W-:Y:S05]  /*88f0*/  BSYNC.RECONVERGENT B0 ;  /* 0x0000000000007941 */ /* 0x000fea0003800200 */
.L_x_117:
        /* <DEDUP_REMOVED lines=16> */
.L_x_122:
[----:B------:R-:W-:Y:S05]  /*8a00*/  BSYNC B0 ;  /* 0x0000000000007941 */ /* 0x000fea0003800000 */
.L_x_121:
        /* <DEDUP_REMOVED lines=20> */
.L_x_120:
[----:B------:R-:W-:Y:S05]  /*8b50*/  BSYNC B1 ;  /* 0x0000000000017941 */ /* 0x000fea0003800000 */
.L_x_119:
[----:B--2---:R-:W-:Y:S01]  /*8b60*/  VIADD R0, R80, 0x80 ;  /* 0x0000008050007836 */ /* 0x004fe20000000000 */
        /* <DEDUP_REMOVED lines=10> */
[----:B------:R-:W5:Y:S01]  /*8c10*/  LDCU.64 UR6, c[0x4][0x80] ;  /* 0x01001000ff0677ac */ /* 0x000f620008000a00 */
[----:B------:R-:W1:Y:S01]  /*8c20*/  LDC.64 R2, c[0x4][R3] ;  /* 0x0100000003027b82 */ /* 0x000e620000000a00 */
[----:B------:R-:W3:Y:S01]  /*8c30*/  LDCU.64 UR4, c[0x4][0x18] ;  /* 0x01000300ff0477ac */ /* 0x000ee20008000a00 */
[----:B--2---:R-:W-:Y:S01]  /*8c40*/  MOV R5, UR9 ;  /* 0x0000000900057c02 */ /* 0x004fe20008000f00 */
[----:B------:R-:W-:Y:S01]  /*8c50*/  IMAD.U32 R4, RZ, RZ, UR8 ;  /* 0x00000008ff047e24 */ /* 0x000fe2000f8e00ff */
[----:B-----5:R-:W-:Y:S01]  /*8c60*/  MOV R7, UR7 ;  /* 0x0000000700077c02 */ /* 0x020fe20008000f00 */
[----:B------:R-:W-:Y:S01]  /*8c70*/  IMAD.U32 R6, RZ, RZ, UR6 ;  /* 0x00000006ff067e24 */ /* 0x000fe2000f8e00ff */
[----:B---3--:R-:W-:Y:S01]  /*8c80*/  MOV R11, UR5 ;  /* 0x00000005000b7c02 */ /* 0x008fe20008000f00 */
[----:B------:R-:W-:Y:S02]  /*8c90*/  IMAD.U32 R10, RZ, RZ, UR4 ;  /* 0x00000004ff0a7e24 */ /* 0x000fe4000f8e00ff */
[----:B------:R-:W-:Y:S07]  /*8ca0*/  LEPC R20, `(.L_x_125) ;  /* 0x000000001014794e */ /* 0x000fee0000000000 */
[----:B-1--4-:R-:W-:Y:S05]  /*8cb0*/  CALL.ABS.NOINC R2 ;  /* 0x0000000002007343 */ /* 0x012fea0003c00000 */
.L_x_125:
[----:B------:R-:W-:Y:S05]  /*8cc0*/  BSYNC.RECONVERGENT B6 ;  /* 0x0000000000067941 */ /* 0x000fea0003800200 */
.L_x_124:
[----:B---3--:R-:W-:Y:S01]  /*8cd0*/  F2FP.F16.E4M3.UNPACK_B R4, R149 ;  /* 0x00000095ff04723e */ /* 0x008fe200020006ff */
        /* <DEDUP_REMOVED lines=13> */
[----:B----4-:R-:W-:Y:S01]  /*8db0*/  F2FP.F16.E4M3.UNPACK_B R125, R159.H1 ;  /* 0x0000009fff7d723e */ /* 0x010fe200030006ff */
        /* <DEDUP_REMOVED lines=262> */
[----:B------:R-:W-:Y:S02]  /*9e20*/  UIADD3 UR8, UP0, UPT, UR52, 0x680, URZ ;  /* 0x0000068034087890 */ /* 0x000fe4000ff1e0ff */
[----:B------:R-:W-:Y:S02]  /*9e30*/  UIADD3 UR5, UPT, UPT, UR41, 0x80, URZ ;  /* 0x0000008029057890 */ /* 0x000fe4000fffe0ff */
[----:B------:R-:W-:Y:S01]  /*9e40*/  MOV R188, UR10 ;  /* 0x0000000a00bc7c02 */ /* 0x000fe20008000f00 */
[----:B------:R-:W-:Y:S01]  /*9e50*/  UIADD3.X UR9, UPT, UPT, URZ, UR53, URZ, UP0, !UPT ;  /* 0x00000035ff097290 */ /* 0x000fe200087fe4ff */
[----:B------:R-:W-:Y:S02]  /*9e60*/  UMOV UR6, UR42 ;  /* 0x0000002a00067c82 */ /* 0x000fe40008000000 */
[----:B------:R-:W-:Y:S01]  /*9e70*/  R2UR UR4, R188 ;  /* 0x00000000bc0472ca */ /* 0x000fe200000e0000 */
[----:B------:R-:W-:Y:S11]  /*9e80*/  UMOV UR7, UR36 ;  /* 0x0000002400077c82 */ /* 0x000ff60008000000 */
[----:B------:R-:W-:Y:S01]  /*9e90*/  @!UPT UIADD3 URZ, UPT, UPT, URZ, URZ, URZ ;  /* 0x000000fffffff290 */ /* 0x000fe2000fffe0ff */
[----:B------:R2:W-:Y:S01]  /*9ea0*/  UTMASTG.3D [UR4], [UR8] ;  /* 0x00000004080073b5 */ /* 0x0005e20008010000 */
[----:B------:R0:W-:Y:S01]  /*9eb0*/  UTMACMDFLUSH ;  /* 0x00000000000079b7 */ /* 0x0001e20000000000 */
[----:B--2---:R-:W-:Y:S04]  /*9ec0*/  DEPBAR.LE SB0, 0x1 ;  /* 0x000080400000791a */ /* 0x004fe80000000000 */
.L_x_127:
[----:B------:R-:W-:Y:S05]  /*9ed0*/  BSYNC.RECONVERGENT B0 ;  /* 0x0000000000007941 */ /* 0x000fea0003800200 */
.L_x_126:
        /* <DEDUP_REMOVED lines=16> */
.L_x_131:
[----:B------:R-:W-:Y:S05]  /*9fe0*/  BSYNC B0 ;  /* 0x0000000000007941 */ /* 0x000fea0003800000 */
.L_x_130:
        /* <DEDUP_REMOVED lines=20> */
.L_x_129:
[----:B------:R-:W-:Y:S05]  /*a130*/  BSYNC B1 ;  /* 0x0000000000017941 */ /* 0x000fea0003800000 */
.L_x_128:
[----:B--2---:R-:W-:Y:S05]  /*a140*/  VIADD R0, R80, 0xc0 ;  /* 0x000000c050007836 */ /* 0x004fea0000000000 */
        /* <DEDUP_REMOVED lines=20> */
.L_x_133:
[----:B------:R-:W-:Y:S01]  /*a290*/  ISETP.NE.AND P0, PT, R189, RZ, PT ;  /* 0x000000ffbd00720c */ /* 0x000fe20003f05270 */
[----:B------:R-:W-:Y:S05]  /*a2a0*/  WARPSYNC.ALL ;  /* 0x0000000000007948 */ /* 0x000fea0003800000 */
[----:B------:R-:W-:Y:S01]  /*a2b0*/  R2UR UR4, R80 ;  /* 0x00000000500472ca */ /* 0x000fe200000e0000 */
[----:B------:R-:W-:Y:S01]  /*a2c0*/  BSSY.RECONVERGENT B0, `(.L_x_134) ;  /* 0x000011d000007945 */ /* 0x000fe20003800200 */
[----:B---3--:R-:W-:Y:S02]  /*a2d0*/  F2FP.F16.E4M3.UNPACK_B R11, R149 ;  /* 0x00000095ff0b723e */ /* 0x008fe400020006ff */
[----:B------:R-:W-:Y:S02]  /*a2e0*/  F2FP.F16.E4M3.UNPACK_B R10, R150 ;  /* 0x00000096ff0a723e */ /* 0x000fe400020006ff */
[----:B------:R-:W-:Y:S01]  /*a2f0*/  F2FP.F16.E4M3.UNPACK_B R9, R151 ;  /* 0x00000097ff09723e */ /* 0x000fe200020006ff */
[--C-:B------:R-:W-:Y:S01]  /*a300*/  HADD2.F32 R83, -RZ, R11.reuse.H0_H0 ;  /* 0x2000000bff537230 */ /* 0x100fe20000004100 */
[----:B----4-:R-:W-:Y:S01]  /*a310*/  F2FP.F16.E4M3.UNPACK_B R8, R152 ;  /* 0x00000098ff08723e */ /* 0x010fe200020006ff */
[----:B------:R-:W-:Y:S01]  /*a320*/  HADD2.F32 R84, -RZ, R11.H1_H1 ;  /* 0x3000000bff547230 */ /* 0x000fe20000004100 */
[----:B------:R-:W-:Y:S01]  /*a330*/  F2FP.F16.E4M3.UNPACK_B R7, R153 ;  /* 0x00000099ff07723e */ /* 0x000fe200020006ff */
[--C-:B------:R-:W-:Y:S01]  /*a340*/  HADD2.F32 R87, -RZ, R10.reuse.H0_H0 ;  /* 0x2000000aff577230 */ /* 0x100fe20000004100 */
[----:B------:R-:W-:Y:S01]  /*a350*/  F2FP.F16.E4M3.UNPACK_B R6, R154 ;  /* 0x0000009aff06723e */ /* 0x000fe200020006ff */
[----:B------:R-:W-:Y:S01]  /*a360*/  HADD2.F32 R88, -RZ, R10.H1_H1 ;  /* 0x3000000aff587230 */ /* 0x000fe20000004100 */
[----:B------:R-:W-:Y:S01]  /*a370*/  F2FP.F16.E4M3.UNPACK_B R5, R155 ;  /* 0x0000009bff05723e */ /* 0x000fe200020006ff */
[--C-:B------:R-:W-:Y:S01]  /*a380*/  HADD2.F32 R91, -RZ, R9.reuse.H0_H0 ;  /* 0x20000009ff5b7230 */ /* 0x100fe20000004100 */
[----:B-1----:R-:W-:Y:S01]  /*a390*/  F2FP.F16.E4M3.UNPACK_B R4, R156 ;  /* 0x0000009cff04723e */ /* 0x002fe200020006ff */
[----:B------:R-:W-:Y:S01]  /*a3a0*/  HADD2.F32 R92, -RZ, R9.H1_H1 ;  /* 0x30000009ff5c7230 */ /* 0x000fe20000004100 */
[-C--:B------:R-:W-:Y:S01]  /*a3b0*/  F2FP.F16.E4M3.UNPACK_B R2, R148.reuse ;  /* 0x00000094ff02723e */ /* 0x080fe200020006ff */
[--C-:B------:R-:W-:Y:S01]  /*a3c0*/  HADD2.F32 R95, -RZ, R8.reuse.H0_H0 ;  /* 0x20000008ff5f7230 */ /* 0x100fe20000004100 */
[----:B------:R-:W-:Y:S01]  /*a3d0*/  F2FP.F16.E4M3.UNPACK_B R148, R148.H1 ;  /* 0x00000094ff94723e */ /* 0x000fe200030006ff */
[----:B------:R-:W-:Y:S01]  /*a3e0*/  HADD2.F32 R97, -RZ, R8.H1_H1 ;  /* 0x30000008ff617230 */ /* 0x000fe20000004100 */
[----:B------:R-:W-:Y:S01]  /*a3f0*/  F2FP.F16.E4M3.UNPACK_B R149, R149.H1 ;  /* 0x00000095ff95723e */ /* 0x000fe200030006ff */
[--C-:B------:R-:W-:Y:S01]  /*a400*/  HADD2.F32 R98, -RZ, R7.reuse.H0_H0 ;  /* 0x20000007ff627230 */ /* 0x100fe20000004100 */
[----:B------:R-:W-:Y:S01]  /*a410*/  F2FP.F16.E4M3.UNPACK_B R150, R150.H1 ;  /* 0x00000096ff96723e */ /* 0x000fe200030006ff */
[----:B------:R-:W-:Y:S01]  /*a420*/  HADD2.F32 R101, -RZ, R7.H1_H1 ;  /* 0x30000007ff657230 */ /* 0x000fe20000004100 */
[----:B------:R-:W-:Y:S01]  /*a430*/  F2FP.F16.E4M3.UNPACK_B R151, R151.H1 ;  /* 0x00000097ff97723e */ /* 0x000fe200030006ff */
[--C-:B------:R-:W-:Y:S01]  /*a440*/  HADD2.F32 R102, -RZ, R6.reuse.H0_H0 ;  /* 0x20000006ff667230 */ /* 0x100fe20000004100 */
[----:B------:R-:W-:Y:S01]  /*a450*/  F2FP.F16.E4M3.UNPACK_B R138, R163 ;  /* 0x000000a3ff8a723e */ /* 0x000fe200020006ff */
[----:B------:R-:W-:Y:S01]  /*a460*/  HADD2.F32 R105, -RZ, R6.H1_H1 ;  /* 0x30000006ff697230 */ /* 0x000fe20000004100 */
[----:B------:R-:W-:Y:S01]  /*a470*/  R2UR UR5, R193 ;  /* 0x00000000c10572ca */ /* 0x000fe200000e0000 */
[--C-:B------:R-:W-:Y:S01]  /*a480*/  HADD2.F32 R106, -RZ, R5.reuse.H0_H0 ;  /* 0x20000005ff6a7230 */ /* 0x100fe20000004100 */
[----:B------:R-:W-:Y:S01]  /*a490*/  F2FP.F16.E4M3.UNPACK_B R116, R157 ;  /* 0x0000009dff74723e */ /* 0x000fe200020006ff */
[----:B------:R-:W-:Y:S01]  /*a4a0*/  HADD2.F32 R109, -RZ, R5.H1_H1 ;  /* 0x30000005ff6d7230 */ /* 0x000fe20000004100 */
[----:B------:R-:W-:Y:S01]  /*a4b0*/  F2FP.F16.E4M3.UNPACK_B R120, R158 ;  /* 0x0000009eff78723e */ /* 0x000fe200020006ff */
[--C-:B------:R-:W-:Y:S01]  /*a4c0*/  HADD2.F32 R110, -RZ, R4.reuse.H0_H0 ;  /* 0x20000004ff6e7230 */ /* 0x100fe20000004100 */
[----:B------:R-:W-:Y:S01]  /*a4d0*/  F2FP.F16.E4M3.UNPACK_B R124, R159 ;  /* 0x0000009fff7c723e */ /* 0x000fe200020006ff */
[----:B------:R-:W-:Y:S01]  /*a4e0*/  HADD2.F32 R113, -RZ, R4.H1_H1 ;  /* 0x30000004ff717230 */ /* 0x000fe20000004100 */
[----:B------:R-:W-:Y:S01]  /*a4f0*/  F2FP.F16.E4M3.UNPACK_B R128, R160 ;  /* 0x000000a0ff80723e */ /* 0x000fe200020006ff */
[----:B------:R-:W1:Y:S01]  /*a500*/  LDTM.x64 R4, tmem[UR4+0xc0] ;  /* 0x0000c004000479ee */ /* 0x000e620008340000 */
[--C-:B------:R-:W-:Y:S01]  /*a510*/  HADD2.F32 R0, -RZ, R2.reuse.H0_H0 ;  /* 0x20000002ff007230 */ /* 0x100fe20000004100 */
[----:B------:R-:W-:Y:S01]  /*a520*/  NOP ;  /* 0x0000000000007918 */ /* 0x000fe20000000000 */
[----:B------:R-:W-:Y:S01]  /*a530*/  HADD2.F32 R2, -RZ, R2.H1_H1 ;  /* 0x30000002ff027230 */ /* 0x000fe20000004100 */
[----:B------:R-:W-:Y:S01]  /*a540*/  UIADD3 UR5, UPT, UPT, UR5, 0x160, URZ ;  /* 0x0000016005057890 */ /* 0x000fe2000fffe0ff */
[--C-:B------:R-:W-:Y:S01]  /*a550*/  HADD2.F32 R86, -RZ, R149.reuse.H1_H1 ;  /* 0x30000095ff567230 */ /* 0x100fe20000004100 */
[----:B------:R-:W-:Y:S01]  /*a560*/  F2FP.F16.E4M3.UNPACK_B R132, R161 ;  /* 0x000000a1ff84723e */ /* 0x000fe200020006ff */
[--C-:B------:R-:W-:Y:S01]  /*a570*/  HADD2.F32 R114, -RZ, R116.reuse.H0_H0 ;  /* 0x20000074ff727230 */ /* 0x100fe20000004100 */
[----:B------:R-:W-:Y:S01]  /*a580*/  UPRMT UR5, UR37, 0x654, UR5 ;  /* 0x0000065425057896 */ /* 0x000fe20008000005 */
[----:B------:R-:W-:Y:S01]  /*a590*/  HADD2.F32 R117, -RZ, R116.H1_H1 ;  /* 0x30000074ff757230 */ /* 0x000fe20000004100 */
[----:B------:R-:W-:Y:S01]  /*a5a0*/  F2FP.F16.E4M3.UNPACK_B R136, R162 ;  /* 0x000000a2ff88723e */ /* 0x000fe200020006ff */
[--C-:B------:R-:W-:Y:S01]  /*a5b0*/  HADD2.F32 R118, -RZ, R120.reuse.H0_H0 ;  /* 0x20000078ff767230 */ /* 0x100fe20000004100 */
[----:B------:R-:W-:Y:S01]  /*a5c0*/  F2FP.F16.E4M3.UNPACK_B R152, R152.H1 ;  /* 0x00000098ff98723e */ /* 0x000fe200030006ff */
[----:B------:R-:W-:Y:S01]  /*a5d0*/  HADD2.F32 R121, -RZ, R120.H1_H1 ;  /* 0x30000078ff797230 */ /* 0x000fe20000004100 */
[----:B------:R-:W-:Y:S01]  /*a5e0*/  F2FP.F16.E4M3.UNPACK_B R153, R153.H1 ;  /* 0x00000099ff99723e */ /* 0x000fe200030006ff */
[--C-:B------:R-:W-:Y:S01]  /*a5f0*/  HADD2.F32 R122, -RZ, R124.reuse.H0_H0 ;  /* 0x2000007cff7a7230 */ /* 0x100fe20000004100 */
[----:B------:R-:W-:Y:S01]  /*a600*/  F2FP.F16.E4M3.UNPACK_B R154, R154.H1 ;  /* 0x0000009aff9a723e */ /* 0x000fe200030006ff */
[----:B-1----:R-:W-:Y:S01]  /*a610*/  SYNCS.ARRIVE.TRANS64.RED.A1T0 RZ, [UR5], RZ ;  /* 0x000000ffffff79a7 */ /* 0x002fe20008100405 */
[----:B------:R-:W-:Y:S01]  /*a620*/  HADD2.F32 R125, -RZ, R124.H1_H1 ;  /* 0x3000007cff7d7230 */ /* 0x000fe20000004100 */
[----:B------:R-:W-:Y:S01]  /*a630*/  F2FP.F16.E4M3.UNPACK_B R155, R155.H1 ;  /* 0x0000009bff9b723e */ /* 0x000fe200030006ff */
[--C-:B------:R-:W-:Y:S01]  /*a640*/  HADD2.F32 R126, -RZ, R128.reuse.H0_H0 ;  /* 0x20000080ff7e7230 */ /* 0x100fe20000004100 */
[----:B------:R-:W-:Y:S01]  /*a650*/  F2FP.F16.E4M3.UNPACK_B R156, R156.H1 ;  /* 0x0000009cff9c723e */ /* 0x000fe200030006ff */
[----:B------:R-:W-:Y:S01]  /*a660*/  HADD2.F32 R129, -RZ, R128.H1_H1 ;  /* 0x30000080ff817230 */ /* 0x000fe20000004100 */
[----:B------:R-:W-:Y:S01]  /*a670*/  F2FP.F16.E4M3.UNPACK_B R157, R157.H1 ;  /* 0x0000009dff9d723e */ /* 0x000fe200030006ff */
[C---:B------:R-:W-:Y:S01]  /*a680*/  FMUL R4, R78.reuse, R4 ;  /* 0x000000044e047220 */ /* 0x040fe20000400000 */
[C---:B------:R-:W-:Y:S01]  /*a690*/  FMUL R5, R78.reuse, R5 ;  /* 0x000000054e057220 */ /* 0x040fe20000400000 */
[----:B------:R-:W-:Y:S02]  /*a6a0*/  HADD2.F32 R3, -RZ, R148.H0_H0 ;  /* 0x20000094ff037230 */ /* 0x000fe40000004100 */
        /* <DEDUP_REMOVED lines=11> */
[----:B------:R-:W-:Y:S02]  /*a760*/  HADD2.F32 R130, -RZ, R132.H0_H0 ;  /* 0x20000084ff827230 */ /* 0x000fe40000004100 */
[C---:B------:R-:W-:Y:S01]  /*a770*/  FMUL R6, R78.reuse, R6 ;  /* 0x000000064e067220 */ /* 0x040fe20000400000 */
[----:B------:R-:W-:Y:S02]  /*a780*/  HADD2.F32 R82, -RZ, R148.H1_H1 ;  /* 0x30000094ff527230 */ /* 0x000fe40000004100 */
[C---:B------:R-:W-:Y:S01]  /*a790*/  FMUL R7, R78.reuse, R7 ;  /* 0x000000074e077220 */ /* 0x040fe20000400000 */
[----:B------:R-:W-:Y:S02]  /*a7a0*/  HADD2.F32 R85, -RZ, R149.H0_H0 ;  /* 0x20000095ff557230 */ /* 0x000fe40000004100 */
[C---:B------:R-:W-:Y:S01]  /*a7b0*/  FFMA R6, R81.reuse, R3, R6 ;  /* 0x0000000351067223 */ /* 0x040fe20000000006 */
[----:B------:R-:W-:Y:S02]  /*a7c0*/  HADD2.F32 R133, -RZ, R132.H1_H1 ;  /* 0x30000084ff857230 */ /* 0x000fe40000004100 */
[C---:B------:R-:W-:Y:S01]  /*a7d0*/  FFMA R7, R81.reuse, R82, R7 ;  /* 0x0000005251077223 */ /* 0x040fe20000000007 */
[C---:B------:R-:W-:Y:S01]  /*a7e0*/  FFMA R8, R81.reuse, R83, R8 ;  /* 0x0000005351087223 */ /* 0x040fe20000000008 */
[C---:B------:R-:W-:Y:S01]  /*a7f0*/  FFMA R9, R81.reuse, R84, R9 ;  /* 0x0000005451097223 */ /* 0x040fe20000000009 */
[--C-:B------:R-:W-:Y:S02]  /*a800*/  HADD2.F32 R82, -RZ, R138.reuse.H0_H0 ;  /* 0x2000008aff527230 */ /* 0x100fe40000004100 */
[C---:B------:R-:W-:Y:S01]  /*a810*/  FMUL R10, R78.reuse, R10 ;  /* 0x0000000a4e0a7220 */ /* 0x040fe20000400000 */
[----:B------:R-:W-:Y:S02]  /*a820*/  HADD2.F32 R83, -RZ, R138.H1_H1 ;  /* 0x3000008aff537230 */ /* 0x000fe40000004100 */
[C---:B------:R-:W-:Y:S01]  /*a830*/  FMUL R11, R78.reuse, R11 ;  /* 0x0000000b4e0b7220 */ /* 0x040fe20000400000 */
[----:B------:R-:W-:Y:S02]  /*a840*/  HADD2.F32 R89, -RZ, R150.H0_H0 ;  /* 0x20000096ff597230 */ /* 0x000fe40000004100 */
[C---:B------:R-:W-:Y:S01]  /*a850*/  FFMA R10, R81.reuse, R85, R10 ;  /* 0x00000055510a7223 */ /* 0x040fe2000000000a */
[--C-:B------:R-:W-:Y:S02]  /*a860*/  HADD2.F32 R134, -RZ, R136.reuse.H0_H0 ;  /* 0x20000088ff867230 */ /* 0x100fe40000004100 */
[C---:B------:R-:W-:Y:S01]  /*a870*/  FFMA R11, R81.reuse, R86, R11 ;  /* 0x00000056510b7223 */ /* 0x040fe2000000000b */
[C---:B------:R-:W-:Y:S01]  /*a880*/  FFMA R12, R81.reuse, R87, R12 ;  /* 0x00000057510c7223 */ /* 0x040fe2000000000c */
[----:B------:R-:W-:Y:S01]  /*a890*/  FFMA R13, R81, R88, R13 ;  /* 0x00000058510d7223 */ /* 0x000fe2000000000d */
[----:B------:R-:W-:Y:S01]  /*a8a0*/  F2FP.SATFINITE.E4M3.F32.PACK_AB_MERGE_C R86, R7, R6, RZ ;  /* 0x000000060756723e */ /* 0x000fe200048070ff */
[C---:B------:R-:W-:Y:S01]  /*a8b0*/  FMUL R7, R78.reuse, R24 ;  /* 0x000000184e077220 */ /* 0x040fe20000400000 */
[----:B------:R-:W-:Y:S01]  /*a8c0*/  F2FP.SATFINITE.E4M3.F32.PACK_AB_MERGE_C R138, R11, R10, RZ ;  /* 0x0000000a0b8a723e */ /* 0x000fe200048070ff */
[C---:B------:R-:W-:Y:S01]  /*a8d0*/  FMUL R10, R78.reuse, R25 ;  /* 0x000000194e0a7220 */ /* 0x040fe20000400000 */
[C---:B------:R-:W-:Y:S01]  /*a8e0*/  FMUL R25, R78.reuse, R32 ;  /* 0x000000204e197220 */ /* 0x040fe20000400000 */
[----:B------:R-:W-:Y:S02]  /*a8f0*/  HADD2.F32 R137, -RZ, R136.H1_H1 ;  /* 0x30000088ff897230 */ /* 0x000fe40000004100 */
[C---:B------:R-:W-:Y:S01]  /*a900*/  FMUL R14, R78.reuse, R14 ;  /* 0x0000000e4e0e7220 */ /* 0x040fe20000400000 */
[----:B------:R-:W-:Y:S02]  /*a910*/  HADD2.F32 R90, -RZ, R150.H1_H1 ;  /* 0x30000096ff5a7230 */ /* 0x000fe40000004100 */
[C---:B------:R-:W-:Y:S01]  /*a920*/  FMUL R15, R78.reuse, R15 ;  /* 0x0000000f4e0f7220 */ /* 0x040fe20000400000 */
[--C-:B------:R-:W-:Y:S02]  /*a930*/  HADD2.F32 R93, -RZ, R151.reuse.H0_H0 ;  /* 0x20000097ff5d7230 */ /* 0x100fe40000004100 */
[C---:B------:R-:W-:Y:S01]  /*a940*/  FFMA R14, R81.reuse, R89, R14 ;  /* 0x00000059510e7223 */ /* 0x040fe2000000000e */
[----:B------:R-:W-:Y:S02]  /*a950*/  HADD2.F32 R94, -RZ, R151.H1_H1 ;  /* 0x30000097ff5e7230 */ /* 0x000fe40000004100 */
[C---:B------:R-:W-:Y:S01]  /*a960*/  FFMA R15, R81.reuse, R90, R15 ;  /* 0x0000005a510f7223 */ /* 0x040fe2000000000f */
[C---:B------:R-:W-:Y:S01]  /*a970*/  FFMA R16, R81.reuse, R91, R16 ;  /* 0x0000005b51107223 */ /* 0x040fe20000000010 */
[----:B------:R-:W-:Y:S01]  /*a980*/  FFMA R17, R81, R92, R17 ;  /* 0x0000005c51117223 */ /* 0x000fe20000000011 */
[C---:B------:R-:W-:Y:S01]  /*a990*/  FMUL R18, R78.reuse, R18 ;  /* 0x000000124e127220 */ /* 0x040fe20000400000 */
[C---:B------:R-:W-:Y:S01]  /*a9a0*/  FMUL R19, R78.reuse, R19 ;  /* 0x000000134e137220 */ /* 0x040fe20000400000 */
[--C-:B------:R-:W-:Y:S01]  /*a9b0*/  HADD2.F32 R96, -RZ, R152.reuse.H0_H0 ;  /* 0x20000098ff607230 */ /* 0x100fe20000004100 */
[----:B------:R-:W-:Y:S01]  /*a9c0*/  F2FP.SATFINITE.E4M3.F32.PACK_AB_MERGE_C R14, R15, R14, RZ ;  /* 0x0000000e0f0e723e */ /* 0x000fe200048070ff */
[C---:B------:R-:W-:Y:S01]  /*a9d0*/  FFMA R18, R81.reuse, R93, R18 ;  /* 0x0000005d51127223 */ /* 0x040fe20000000012 */
[C---:B------:R-:W-:Y:S01]  /*a9e0*/  FFMA R19, R81.reuse, R94, R19 ;  /* 0x0000005e51137223 */ /* 0x040fe20000000013 */
[C---:B------:R-:W-:Y:S01]  /*a9f0*/  FFMA R0, R81.reuse, R95, R0 ;  /* 0x0000005f51007223 */ /* 0x040fe20000000000 */
[----:B------:R-:W-:Y:S01]  /*aa00*/  FFMA R2, R81, R97, R2 ;  /* 0x0000006151027223 */ /* 0x000fe20000000002 */
[----:B------:R-:W-:Y:S02]  /*aa10*/  HADD2.F32 R99, -RZ, R152.H1_H1 ;  /* 0x30000098ff637230 */ /* 0x000fe40000004100 */
[C---:B------:R-:W-:Y:S01]  /*aa20*/  FMUL R3, R78.reuse, R22 ;  /* 0x000000164e037220 */ /* 0x040fe20000400000 */
[----:B------:R-:W-:Y:S01]  /*aa30*/  F2FP.SATFINITE.E4M3.F32.PACK_AB_MERGE_C R18, R19, R18, RZ ;  /* 0x000000121312723e */ /* 0x000fe200048070ff */
[C---:B------:R-:W-:Y:S01]  /*aa40*/  FMUL R22, R78.reuse, R29 ;  /* 0x0000001d4e167220 */ /* 0x040fe20000400000 */
[C---:B------:R-:W-:Y:S01]  /*aa50*/  FMUL R29, R78.reuse, R36 ;  /* 0x000000244e1d7220 */ /* 0x040fe20000400000 */
[C---:B------:R-:W-:Y:S01]  /*aa60*/  FFMA R3, R81.reuse, R96, R3 ;  /* 0x0000006051037223 */ /* 0x040fe20000000003 */
[C---:B------:R-:W-:Y:S01]  /*aa70*/  FMUL R6, R78.reuse, R23 ;  /* 0x000000174e067220 */ /* 0x040fe20000400000 */
[--C-:B------:R-:W-:Y:S02]  /*aa80*/  HADD2.F32 R100, -RZ, R153.reuse.H0_H0 ;  /* 0x20000099ff647230 */ /* 0x100fe40000004100 */
[C---:B------:R-:W-:Y:S01]  /*aa90*/  FMUL R11, R78.reuse, R26 ;  /* 0x0000001a4e0b7220 */ /* 0x040fe20000400000 */
[----:B------:R-:W-:Y:S02]  /*aaa0*/  HADD2.F32 R103, -RZ, R153.H1_H1 ;  /* 0x30000099ff677230 */ /* 0x000fe40000004100 */
[C---:B------:R-:W-:Y:S01]  /*aab0*/  FFMA R6, R81.reuse, R99, R6 ;  /* 0x0000006351067223 */ /* 0x040fe20000000006 */
[C---:B------:R-:W-:Y:S01]  /*aac0*/  FFMA R7, R81.reuse, R98, R7 ;  /* 0x0000006251077223 */ /* 0x040fe20000000007 */
[C---:B------:R-:W-:Y:S01]  /*aad0*/  FFMA R10, R81.reuse, R101, R10 ;  /* 0x00000065510a7223 */ /* 0x040fe2000000000a */
[C---:B------:R-:W-:Y:S01]  /*aae0*/  FFMA R11, R81.reuse, R100, R11 ;  /* 0x00000064510b7223 */ /* 0x040fe2000000000b */
[----:B------:R-:W-:Y:S01]  /*aaf0*/  FMUL R26, R78, R33 ;  /* 0x000000214e1a7220 */ /* 0x000fe20000400000 */
[----:B------:R-:W-:Y:S01]  /*ab00*/  F2FP.SATFINITE.E4M3.F32.PACK_AB_MERGE_C R3, R6, R3, RZ ;  /* 0x000000030603723e */ /* 0x000fe200048070ff */
[C---:B------:R-:W-:Y:S01]  /*ab10*/  FMUL R33, R78.reuse, R40 ;  /* 0x000000284e217220 */ /* 0x040fe20000400000 */
        /* <DEDUP_REMOVED lines=8> */
[C---:B------:R-:W-:Y:S01]  /*aba0*/  FMUL R30, R78.reuse, R37 ;  /* 0x000000254e1e7220 */ /* 0x040fe20000400000 */
[C---:B------:R-:W-:Y:S01]  /*abb0*/  FMUL R37, R78.reuse, R44 ;  /* 0x0000002c4e257220 */ /* 0x040fe20000400000 */
[C---:B------:R-:W-:Y:S01]  /*abc0*/  FMUL R24, R78.reuse, R31 ;  /* 0x0000001f4e187220 */ /* 0x040fe20000400000 */
[----:B------:R-:W-:Y:S01]  /*abd0*/  F2FP.F16.E4M3.UNPACK_B R158, R158.H1 ;  /* 0x0000009eff9e723e */ /* 0x000fe200030006ff */
[--C-:B------:R-:W-:Y:S02]  /*abe0*/  HADD2.F32 R108, -RZ, R155.reuse.H0_H0 ;  /* 0x2000009bff6c7230 */ /* 0x100fe40000004100 */
[----:B------:R-:W-:Y:S01]  /*abf0*/  FMUL R27, R78, R34 ;  /* 0x000000224e1b7220 */ /* 0x000fe20000400000 */
[----:B------:R-:W-:Y:S02]  /*ac00*/  HADD2.F32 R111, -RZ, R155.H1_H1 ;  /* 0x3000009bff6f7230 */ /* 0x000fe40000004100 */
[C---:B------:R-:W-:Y:S01]  /*ac10*/  FFMA R24, R81.reuse, R107, R24 ;  /* 0x0000006b51187223 */ /* 0x040fe20000000018 */
[----:B------:R-:W-:Y:S01]  /*ac20*/  F2FP.F16.E4M3.UNPACK_B R159, R159.H1 ;  /* 0x0000009fff9f723e */ /* 0x000fe200030006ff */
[C---:B------:R-:W-:Y:S01]  /*ac30*/  FFMA R25, R81.reuse, R106, R25 ;  /* 0x0000006a51197223 */ /* 0x040fe20000000019 */
[C---:B------:R-:W-:Y:S01]  /*ac40*/  FFMA R26, R81.reuse, R109, R26 ;  /* 0x0000006d511a7223 */ /* 0x040fe2000000001a */
[----:B------:R-:W-:Y:S01]  /*ac50*/  F2FP.F16.E4M3.UNPACK_B R160, R160.H1 ;  /* 0x000000a0ffa0723e */ /* 0x000fe200030006ff */
[C---:B------:R-:W-:Y:S01]  /*ac60*/  FFMA R27, R81.reuse, R108, R27 ;  /* 0x0000006c511b7223 */ /* 0x040fe2000000001b */
[----:B------:R-:W-:Y:S01]  /*ac70*/  F2FP.SATFINITE.E4M3.F32.PACK_AB_MERGE_C R6, R24, R23, RZ ;  /* 0x000000171806723e */ /* 0x000fe200048070ff */
[C---:B------:R-:W-:Y:S01]  /*ac80*/  FMUL R34, R78.reuse, R41 ;  /* 0x000000294e227220 */ /* 0x040fe20000400000 */
[C---:B------:R-:W-:Y:S01]  /*ac90*/  FMUL R41, R78.reuse, R48 ;  /* 0x000000304e297220 */ /* 0x040fe20000400000 */
[----:B------:R-:W-:Y:S01]  /*aca0*/  FMUL R28, R78, R35 ;  /* 0x000000234e1c7220 */ /* 0x000fe20000400000 */
[----:B------:R-:W-:Y:S01]  /*acb0*/  F2FP.F16.E4M3.UNPACK_B R161, R161.H1 ;  /* 0x000000a1ffa1723e */ /* 0x000fe200030006ff */
[--C-:B------:R-:W-:Y:S01]  /*acc0*/  HADD2.F32 R112, -RZ, R156.reuse.H0_H0 ;  /* 0x2000009cff707230 */ /* 0x100fe20000004100 */
[----:B------:R-:W-:Y:S01]  /*acd0*/  F2FP.SATFINITE.E4M3.F32.PACK_AB_MERGE_C R6, R22, R21, R6 ;  /* 0x000000151606723e */ /* 0x000fe20004807006 */
[C---:B------:R-:W-:Y:S01]  /*ace0*/  FFMA R28, R81.reuse, R111, R28 ;  /* 0x0000006f511c7223 */ /* 0x040fe2000000001c */
[C---:B------:R-:W-:Y:S01]  /*acf0*/  FFMA R29, R81.reuse, R110, R29 ;  /* 0x0000006e511d7223 */ /* 0x040fe2000000001d */
[C---:B------:R-:W-:Y:S01]  /*ad00*/  FFMA R30, R81.reuse, R113, R30 ;  /* 0x00000071511e7223 */ /* 0x040fe2000000001e */
[----:B------:R-:W-:Y:S02]  /*ad10*/  HADD2.F32 R115, -RZ, R156.H1_H1 ;  /* 0x3000009cff737230 */ /* 0x000fe40000004100 */
[C---:B------:R-:W-:Y:S01]  /*ad20*/  FMUL R31, R78.reuse, R38 ;  /* 0x000000264e1f7220 */ /* 0x040fe20000400000 */
[----:B------:R-:W-:Y:S01]  /*ad30*/  F2FP.F16.E4M3.UNPACK_B R162, R162.H1 ;  /* 0x000000a2ffa2723e */ /* 0x000fe200030006ff */
[C---:B------:R-:W-:Y:S01]  /*ad40*/  FMUL R38, R78.reuse, R45 ;  /* 0x0000002d4e267220 */ /* 0x040fe20000400000 */
[C---:B------:R-:W-:Y:S01]  /*ad50*/  FMUL R45, R78.reuse, R52 ;  /* 0x000000344e2d7220 */ /* 0x040fe20000400000 */
[----:B------:R-:W-:Y:S01]  /*ad60*/  F2FP.F16.E4M3.UNPACK_B R163, R163.H1 ;  /* 0x000000a3ffa3723e */ /* 0x000fe200030006ff */
[----:B------:R-:W-:Y:S01]  /*ad70*/  FFMA R31, R81, R112, R31 ;  /* 0x00000070511f7223 */ /* 0x000fe2000000001f */
[----:B------:R-:W-:Y:S01]  /*ad80*/  FMUL R52, R78, R59 ;  /* 0x0000003b4e347220 */ /* 0x000fe20000400000 */
[----:B------:R-:W-:Y:S01]  /*ad90*/  IADD3 R76, PT, PT, R76, 0x1, RZ ;  /* 0x000000014c4c7810 */ /* 0x000fe20007ffe0ff */
[C---:B------:R-:W-:Y:S01]  /*ada0*/  FMUL R59, R78.reuse, R66 ;  /* 0x000000424e3b7220 */ /* 0x040fe20000400000 */
[----:B------:R-:W-:Y:S01]  /*adb0*/  F2FP.SATFINITE.E4M3.F32.PACK_AB_MERGE_C R66, R13, R12, R14 ;  /* 0x0000000c0d42723e */ /* 0x000fe2000480700e */
[C---:B------:R-:W-:Y:S01]  /*adc0*/  FMUL R32, R78.reuse, R39 ;  /* 0x000000274e207220 */ /* 0x040fe20000400000 */
[--C-:B------:R-:W-:Y:S02]  /*add0*/  HADD2.F32 R116, -RZ, R157.reuse.H0_H0 ;  /* 0x2000009dff747230 */ /* 0x100fe40000004100 */
[C---:B------:R-:W-:Y:S01]  /*ade0*/  FMUL R35, R78.reuse, R42 ;  /* 0x0000002a4e237220 */ /* 0x040fe20000400000 */
[----:B------:R-:W-:Y:S02]  /*adf0*/  HADD2.F32 R119, -RZ, R157.H1_H1 ;  /* 0x3000009dff777230 */ /* 0x000fe40000004100 */
[C---:B------:R-:W-:Y:S01]  /*ae00*/  FFMA R32, R81.reuse, R115, R32 ;  /* 0x0000007351207223 */ /* 0x040fe20000000020 */
[----:B------:R-:W-:Y:S01]  /*ae10*/  FMUL R36, R78, R43 ;  /* 0x0000002b4e247220 */ /* 0x000fe20000400000 */
[C---:B------:R-:W-:Y:S01]  /*ae20*/  FFMA R33, R81.reuse, R114, R33 ;  /* 0x0000007251217223 */ /* 0x040fe20000000021 */
[C---:B------:R-:W-:Y:S01]  /*ae30*/  FFMA R34, R81.reuse, R117, R34 ;  /* 0x0000007551227223 */ /* 0x040fe20000000022 */
[--C-:B------:R-:W-:Y:S01]  /*ae40*/  HADD2.F32 R120, -RZ, R158.reuse.H0_H0 ;  /* 0x2000009eff787230 */ /* 0x100fe20000004100 */
[----:B------:R-:W-:Y:S01]  /*ae50*/  F2FP.SATFINITE.E4M3.F32.PACK_AB_MERGE_C R32, R32, R31, RZ ;  /* 0x0000001f2020723e */ /* 0x000fe200048070ff */
[C---:B------:R-:W-:Y:S01]  /*ae60*/  FFMA R35, R81.reuse, R116, R35 ;  /* 0x0000007451237223 */ /* 0x040fe20000000023 */
[----:B------:R-:W-:Y:S02]  /*ae70*/  HADD2.F32 R123, -RZ, R158.H1_H1 ;  /* 0x3000009eff7b7230 */ /* 0x000fe40000004100 */
[----:B------:R-:W-:Y:S01]  /*ae80*/  FMUL R39, R78, R46 ;  /* 0x0000002e4e277220 */ /* 0x000fe20000400000 */
[----:B------:R-:W-:Y:S01]  /*ae90*/  F2FP.SATFINITE.E4M3.F32.PACK_AB_MERGE_C R32, R30, R29, R32 ;  /* 0x0000001d1e20723e */ /* 0x000fe20004807020 */
[C---:B------:R-:W-:Y:S01]  /*aea0*/  FFMA R36, R81.reuse, R119, R36 ;  /* 0x0000007751247223 */ /* 0x040fe20000000024 */
[C---:B------:R-:W-:Y:S01]  /*aeb0*/  FMUL R40, R78.reuse, R47 ;  /* 0x0000002f4e287220 */ /* 0x040fe20000400000 */
[C---:B------:R-:W-:Y:S01]  /*aec0*/  FFMA R37, R81.reuse, R118, R37 ;  /* 0x0000007651257223 */ /* 0x040fe20000000025 */
[C---:B------:R-:W-:Y:S01]  /*aed0*/  FFMA R38, R81.reuse, R121, R38 ;  /* 0x0000007951267223 */ /* 0x040fe20000000026 */
[C---:B------:R-:W-:Y:S01]  /*aee0*/  FMUL R42, R78.reuse, R49 ;  /* 0x000000314e2a7220 */ /* 0x040fe20000400000 */
        /* <DEDUP_REMOVED lines=8> */
[C---:B------:R-:W-:Y:S01]  /*af70*/  FMUL R57, R78.reuse, R64 ;  /* 0x000000404e397220 */ /* 0x040fe20000400000 */
[----:B------:R-:W-:Y:S01]  /*af80*/  FFMA R42, R81, R125, R42 ;  /* 0x0000007d512a7223 */ /* 0x000fe2000000002a */
[C---:B------:R-:W-:Y:S01]  /*af90*/  FMUL R46, R78.reuse, R53 ;  /* 0x000000354e2e7220 */ /* 0x040fe20000400000 */
[--C-:B------:R-:W-:Y:S01]  /*afa0*/  HADD2.F32 R128, -RZ, R160.reuse.H0_H0 ;  /* 0x200000a0ff807230 */ /* 0x100fe20000004100 */
[----:B------:R-:W-:Y:S01]  /*afb0*/  F2FP.SATFINITE.E4M3.F32.PACK_AB_MERGE_C R64, R5, R4, R86 ;  /* 0x000000040540723e */ /* 0x000fe20004807056 */
[C---:B------:R-:W-:Y:S01]  /*afc0*/  FMUL R51, R78.reuse, R58 ;  /* 0x0000003a4e337220 */ /* 0x040fe20000400000 */
[C---:B------:R-:W-:Y:S01]  /*afd0*/  FMUL R53, R78.reuse, R60 ;  /* 0x0000003c4e357220 */ /* 0x040fe20000400000 */
[C---:B------:R-:W-:Y:S01]  /*afe0*/  FFMA R43, R81.reuse, R124, R43 ;  /* 0x0000007c512b7223 */ /* 0x040fe2000000002b */
[----:B------:R-:W-:Y:S02]  /*aff0*/  HADD2.F32 R131, -RZ, R160.H1_H1 ;  /* 0x300000a0ff837230 */ /* 0x000fe40000004100 */
[C---:B------:R-:W-:Y:S01]  /*b000*/  FMUL R47, R78.reuse, R54 ;  /* 0x000000364e2f7220 */ /* 0x040fe20000400000 */
[C---:B------:R-:W-:Y:S01]  /*b010*/  FMUL R58, R78.reuse, R65 ;  /* 0x000000414e3a7220 */ /* 0x040fe20000400000 */
[----:B------:R-:W-:Y:S01]  /*b020*/  FMUL R60, R78, R67 ;  /* 0x000000434e3c7220 */ /* 0x000fe20000400000 */
[----:B------:R-:W-:Y:S01]  /*b030*/  F2FP.SATFINITE.E4M3.F32.PACK_AB_MERGE_C R5, R20, R11, RZ ;  /* 0x0000000b1405723e */ /* 0x000fe200048070ff */
[----:B------:R-:W-:Y:S01]  /*b040*/  FFMA R44, R81, R127, R44 ;  /* 0x0000007f512c7223 */ /* 0x000fe2000000002c */
[C---:B------:R-:W-:Y:S01]  /*b050*/  FMUL R48, R78.reuse, R55 ;  /* 0x000000374e307220 */ /* 0x040fe20000400000 */
[----:B------:R-:W-:Y:S01]  /*b060*/  F2FP.SATFINITE.E4M3.F32.PACK_AB_MERGE_C R65, R9, R8, R138 ;  /* 0x000000080941723e */ /* 0x000fe2000480708a */
[----:B------:R-:W-:Y:S01]  /*b070*/  FFMA R45, R81, R126, R45 ;  /* 0x0000007e512d7223 */ /* 0x000fe2000000002d */
[----:B------:R-:W-:Y:S01]  /*b080*/  F2FP.SATFINITE.E4M3.F32.PACK_AB_MERGE_C R67, R17, R16, R18 ;  /* 0x000000101143723e */ /* 0x000fe20004807012 */
[----:B------:R-:W-:Y:S01]  /*b090*/  FMUL R49, R78, R56 ;  /* 0x000000384e317220 */ /* 0x000fe20000400000 */
[C---:B------:R-:W-:Y:S01]  /*b0a0*/  FFMA R46, R81.reuse, R129, R46 ;  /* 0x00000081512e7223 */ /* 0x040fe2000000002e */
[--C-:B------:R-:W-:Y:S02]  /*b0b0*/  HADD2.F32 R132, -RZ, R161.reuse.H0_H0 ;  /* 0x200000a1ff847230 */ /* 0x100fe40000004100 */
[C---:B------:R-:W-:Y:S01]  /*b0c0*/  FFMA R47, R81.reuse, R128, R47 ;  /* 0x00000080512f7223 */ /* 0x040fe2000000002f */
[----:B------:R1:W-:Y:S01]  /*b0d0*/  STS.128 [R172+UR49+0xa200], R64 ;  /* 0x00a20040ac007988 */ /* 0x0003e20008000c31 */
[----:B------:R-:W-:Y:S01]  /*b0e0*/  HADD2.F32 R135, -RZ, R161.H1_H1 ;  /* 0x300000a1ff877230 */ /* 0x000fe20000004100 */
[----:B------:R-:W-:Y:S01]  /*b0f0*/  F2FP.SATFINITE.E4M3.F32.PACK_AB_MERGE_C R5, R10, R7, R5 ;  /* 0x000000070a05723e */ /* 0x000fe20004807005 */
[C---:B------:R-:W-:Y:S01]  /*b100*/  FFMA R48, R81.reuse, R131, R48 ;  /* 0x0000008351307223 */ /* 0x040fe20000000030 */
[----:B------:R-:W-:Y:S01]  /*b110*/  F2FP.SATFINITE.E4M3.F32.PACK_AB_MERGE_C R7, R28, R27, RZ ;  /* 0x0000001b1c07723e */ /* 0x000fe200048070ff */
        /* <DEDUP_REMOVED lines=8> */
[----:B------:R-:W-:Y:S01]  /*b1a0*/  FMUL R56, R78, R63 ;  /* 0x0000003f4e387220 */ /* 0x000fe20000400000 */
[----:B------:R-:W-:Y:S01]  /*b1b0*/  F2FP.SATFINITE.E4M3.F32.PACK_AB_MERGE_C R4, R2, R0, R3 ;  /* 0x000000000204723e */ /* 0x000fe20004807003 */
[C---:B------:R-:W-:Y:S01]  /*b1c0*/  FFMA R53, R81.reuse, R134, R53 ;  /* 0x0000008651357223 */ /* 0x040fe20000000035 */
[----:B------:R-:W-:Y:S01]  /*b1d0*/  F2FP.SATFINITE.E4M3.F32.PACK_AB_MERGE_C R7, R26, R25, R7 ;  /* 0x000000191a07723e */ /* 0x000fe20004807007 */
[C---:B------:R-:W-:Y:S01]  /*b1e0*/  FFMA R54, R81.reuse, R137, R54 ;  /* 0x0000008951367223 */ /* 0x040fe20000000036 */
[--C-:B------:R-:W-:Y:S02]  /*b1f0*/  HADD2.F32 R84, -RZ, R163.reuse.H0_H0 ;  /* 0x200000a3ff547230 */ /* 0x100fe40000004100 */
[C---:B------:R-:W-:Y:S01]  /*b200*/  FFMA R55, R81.reuse, R136, R55 ;  /* 0x0000008851377223 */ /* 0x040fe20000000037 */
[----:B------:R-:W-:Y:S01]  /*b210*/  HADD2.F32 R85, -RZ, R163.H1_H1 ;  /* 0x300000a3ff557230 */ /* 0x000fe20000004100 */
[----:B------:R1:W-:Y:S01]  /*b220*/  STS.128 [R192+0xa010], R4 ;  /* 0x00a01004c0007388 */ /* 0x0003e20000000c00 */
[----:B------:R-:W-:Y:S01]  /*b230*/  F2FP.SATFINITE.E4M3.F32.PACK_AB_MERGE_C R35, R36, R35, RZ ;  /* 0x000000232423723e */ /* 0x000fe200048070ff */
[C---:B------:R-:W-:Y:S01]  /*b240*/  FFMA R56, R81.reuse, R139, R56 ;  /* 0x0000008b51387223 */ /* 0x040fe20000000038 */
[----:B------:R-:W-:Y:S01]  /*b250*/  F2FP.SATFINITE.E4M3.F32.PACK_AB_MERGE_C R39, R40, R39, RZ ;  /* 0x000000272827723e */ /* 0x000fe200048070ff */
[C---:B------:R-:W-:Y:S01]  /*b260*/  FFMA R57, R81.reuse, R82, R57 ;  /* 0x0000005251397223 */ /* 0x040fe20000000039 */
[----:B------:R-:W-:Y:S01]  /*b270*/  F2FP.SATFINITE.E4M3.F32.PACK_AB_MERGE_C R43, R44, R43, RZ ;  /* 0x0000002b2c2b723e */ /* 0x000fe200048070ff */
[C---:B------:R-:W-:Y:S01]  /*b280*/  FFMA R58, R81.reuse, R83, R58 ;  /* 0x00000053513a7223 */ /* 0x040fe2000000003a */
[C---:B------:R-:W-:Y:S01]  /*b290*/  FFMA R59, R81.reuse, R84, R59 ;  /* 0x00000054513b7223 */ /* 0x040fe2000000003b */
[----:B------:R-:W-:Y:S01]  /*b2a0*/  F2FP.SATFINITE.E4M3.F32.PACK_AB_MERGE_C R33, R34, R33, R35 ;  /* 0x000000212221723e */ /* 0x000fe20004807023 */
        /* <DEDUP_REMOVED lines=11> */
[----:B------:R-:W-:Y:S05]  /*b360*/  F2FP.SATFINITE.E4M3.F32.PACK_AB_MERGE_C R51, R58, R57, R59 ;  /* 0x000000393a33723e */ /* 0x000fea000480703b */
        /* <DEDUP_REMOVED lines=18> */
.L_x_135:
[----:B------:R-:W-:Y:S05]  /*b490*/  BSYNC.RECONVERGENT B0 ;  /* 0x0000000000007941 */ /* 0x000fea0003800200 */
.L_x_134:
[----:B------:R-:W-:Y:S01]  /*b4a0*/  BAR.SYNC.DEFER_BLOCKING 0x1, 0x80 ;  /* 0x0042000000007b1d */ /* 0x000fe20000010000 */
[----:B------:R-:W-:Y:S01]  /*b4b0*/  ISETP.NE.AND P2, PT, R190, RZ, PT ;  /* 0x000000ffbe00720c */ /* 0x000fe20003f45270 */
[----:B------:R-:W-:Y:S01]  /*b4c0*/  IMAD.IADD R20, R75, 0x1, R147 ;  /* 0x000000014b147824 */ /* 0x000fe200078e0293 */
[----:B------:R-:W-:Y:S01]  /*b4d0*/  ISETP.NE.AND P0, PT, R191, 0x2, PT ;  /* 0x00000002bf00780c */ /* 0x000fe20003f05270 */
[----:B------:R-:W-:Y:S01]  /*b4e0*/  IMAD.IADD R21, R77, 0x1, R170 ;  /* 0x000000014d157824 */ /* 0x000fe200078e02aa */
[----:B------:R-:W-:Y:S02]  /*b4f0*/  ISETP.NE.AND P1, PT, R76, 0x2, PT ;  /* 0x000000024c00780c */ /* 0x000fe40003f25270 */
[----:B------:R-:W-:Y:S02]  /*b500*/  SEL R3, RZ, 0x1, P0 ;  /* 0x00000001ff037807 */ /* 0x000fe40000000000 */
[----:B------:R-:W-:Y:S02]  /*b510*/  SEL R0, RZ, 0x1, P1 ;  /* 0x00000001ff007807 */ /* 0x000fe40000800000 */
[----:B------:R-:W-:Y:S02]  /*b520*/  LOP3.LUT R182, R182, R3, RZ, 0x3c, !PT ;  /* 0x00000003b6b67212 */ /* 0x000fe400078e3cff */
[----:B------:R-:W-:Y:S02]  /*b530*/  LOP3.LUT R183, R183, R0, RZ, 0x3c, !PT ;  /* 0x00000000b7b77212 */ /* 0x000fe400078e3cff */
[----:B------:R-:W-:Y:S02]  /*b540*/  @P2 R2UR UR36, R179 ;  /* 0x00000000b32422ca */ /* 0x000fe400000e0000 */
[----:B------:R-:W-:Y:S02]  /*b550*/  SEL R191, R191, RZ, P0 ;  /* 0x000000ffbfbf7207 */ /* 0x000fe40000000000 */
[----:B------:R-:W-:Y:S01]  /*b560*/  SEL R76, R76, RZ, P1 ;  /* 0x000000ff4c4c7207 */ /* 0x000fe20000800000 */
[----:B------:R-:W-:Y:S10]  /*b570*/  @P2 BRA `(.L_x_136) ;  /* 0xffffff9800d82947 */ /* 0x000ff4000383ffff */
[----:B------:R-:W-:Y:S05]  /*b580*/  EXIT ;  /* 0x000000000000794d */ /* 0x000fea0003800000 */
.L_x_20:
[----:B--2---:R2:W1:Y:S02]  /*b590*/  SYNCS.PHASECHK.TRANS64.TRYWAIT P0, [R3+URZ+0x180], R2 ;  /* 0x00018002030075a7 */ /* 0x00446400080011ff */
[----:B-1----:R-:W-:Y:S05]  /*b5a0*/  @!P0 NANOSLEEP.SYNCS 0x989680 ;  /* 0x009896800000895d */ /* 0x002fea0003900000 */
[----:B------:R-:W1:Y:S02]  /*b5b0*/  @!P0 SYNCS.PHASECHK.TRANS64 P0, [R3+URZ+0x180], R2 ;  /* 0x00018002030085a7 */ /* 0x000e6400080010ff */
[----:B-1----:R-:W-:Y:S05]  /*b5c0*/  @!P0 BRA `(.L_x_20) ;  /* 0xfffffffc00f08947 */ /* 0x002fea000383ffff */
[----:B------:R-:W-:Y:S05]  /*b5d0*/  BRA `(.L_x_137) ;  /* 0xffffff60004c7947 */ /* 0x000fea000383ffff */
.L_x_23:
[----:B-1----:R-:W-:-:S07]  /*b5e0*/  MOV R2, UR33 ;  /* 0x0000002100027c02 */ /* 0x002fce0008000f00 */
.L_x_138:
[----:B-1----:R1:W2:Y:S02]  /*b5f0*/  SYNCS.PHASECHK.TRANS64.TRYWAIT P0, [R2+URZ+0x70], R5 ;  /* 0x00007005020075a7 */ /* 0x0022a400080011ff */
[----:B--2---:R-:W-:Y:S05]  /*b600*/  @!P0 NANOSLEEP.SYNCS 0x989680 ;  /* 0x009896800000895d */ /* 0x004fea0003900000 */
[----:B------:R-:W2:Y:S02]  /*b610*/  @!P0 SYNCS.PHASECHK.TRANS64 P0, [R2+URZ+0x70], R5 ;  /* 0x00007005020085a7 */ /* 0x000ea400080010ff */
[----:B--2---:R-:W-:Y:S05]  /*b620*/  @!P0 BRA `(.L_x_138) ;  /* 0xfffffffc00f08947 */ /* 0x004fea000383ffff */
[----:B------:R-:W-:Y:S05]  /*b630*/  BRA `(.L_x_22) ;  /* 0xffffff60009c7947 */ /* 0x000fea000383ffff */
.L_x_29:
[----:B-1----:R-:W-:-:S07]  /*b640*/  MOV R2, UR17 ;  /* 0x0000001100027c02 */ /* 0x002fce0008000f00 */
.L_x_139:
[----:B-1----:R1:W2:Y:S02]  /*b650*/  SYNCS.PHASECHK.TRANS64.TRYWAIT P0, [R2+URZ+0x70], R5 ;  /* 0x00007005020075a7 */ /* 0x0022a400080011ff */
[----:B--2---:R-:W-:Y:S05]  /*b660*/  @!P0 NANOSLEEP.SYNCS 0x989680 ;  /* 0x009896800000895d */ /* 0x004fea0003900000 */
[----:B------:R-:W2:Y:S02]  /*b670*/  @!P0 SYNCS.PHASECHK.TRANS64 P0, [R2+URZ+0x70], R5 ;  /* 0x00007005020085a7 */ /* 0x000ea400080010ff */
[----:B--2---:R-:W-:Y:S05]  /*b680*/  @!P0 BRA `(.L_x_139) ;  /* 0xfffffffc00f08947 */ /* 0x004fea000383ffff */
[----:B------:R-:W-:Y:S05]  /*b690*/  BRA `(.L_x_28) ;  /* 0xffffff6400447947 */ /* 0x000fea000383ffff */
.L_x_33:
[----:B-1----:R1:W2:Y:S02]  /*b6a0*/  SYNCS.PHASECHK.TRANS64.TRYWAIT P0, [R2+URZ+0x130], R3 ;  /* 0x00013003020075a7 */ /* 0x0022a400080011ff */
[----:B--2---:R-:W-:Y:S05]  /*b6b0*/  @!P0 NANOSLEEP.SYNCS 0x989680 ;  /* 0x009896800000895d */ /* 0x004fea0003900000 */
[----:B------:R-:W2:Y:S02]  /*b6c0*/  @!P0 SYNCS.PHASECHK.TRANS64 P0, [R2+URZ+0x130], R3 ;  /* 0x00013003020085a7 */ /* 0x000ea400080010ff */
[----:B--2---:R-:W-:Y:S05]  /*b6d0*/  @!P0 BRA `(.L_x_33) ;  /* 0xfffffffc00f08947 */ /* 0x004fea000383ffff */
[----:B------:R-:W-:Y:S05]  /*b6e0*/  BRA `(.L_x_140) ;  /* 0xffffff6400d47947 */ /* 0x000fea000383ffff */
.L_x_37:
[----:B----4-:R-:W-:-:S07]  /*b6f0*/  MOV R0, UR5 ;  /* 0x0000000500007c02 */ /* 0x010fce0008000f00 */
.L_x_141:
[----:B-1----:R1:W2:Y:S02]  /*b700*/  SYNCS.PHASECHK.TRANS64.TRYWAIT P0, [R0+URZ], R3 ;  /* 0x00000003000075a7 */ /* 0x0022a400080011ff */
[----:B--2---:R-:W-:Y:S05]  /*b710*/  @!P0 NANOSLEEP.SYNCS 0x989680 ;  /* 0x009896800000895d */ /* 0x004fea0003900000 */
[----:B------:R-:W2:Y:S02]  /*b720*/  @!P0 SYNCS.PHASECHK.TRANS64 P0, [R0+URZ], R3 ;  /* 0x00000003000085a7 */ /* 0x000ea400080010ff */
[----:B--2---:R-:W-:Y:S05]  /*b730*/  @!P0 BRA `(.L_x_141) ;  /* 0xfffffffc00f08947 */ /* 0x004fea000383ffff */
[----:B------:R-:W-:Y:S05]  /*b740*/  BRA `(.L_x_142) ;  /* 0xffffff6c00447947 */ /* 0x000fea000383ffff */
.L_x_38:
[----:B----4-:R-:W-:-:S07]  /*b750*/  MOV R0, UR5 ;  /* 0x0000000500007c02 */ /* 0x010fce0008000f00 */
.L_x_143:
[----:B-1----:R1:W2:Y:S02]  /*b760*/  SYNCS.PHASECHK.TRANS64.TRYWAIT P0, [R0+URZ], R3 ;  /* 0x00000003000075a7 */ /* 0x0022a400080011ff */
[----:B--2---:R-:W-:Y:S05]  /*b770*/  @!P0 NANOSLEEP.SYNCS 0x989680 ;  /* 0x009896800000895d */ /* 0x004fea0003900000 */
[----:B------:R-:W2:Y:S02]  /*b780*/  @!P0 SYNCS.PHASECHK.TRANS64 P0, [R0+URZ], R3 ;  /* 0x00000003000085a7 */ /* 0x000ea400080010ff */
[----:B--2---:R-:W-:Y:S05]  /*b790*/  @!P0 BRA `(.L_x_143) ;  /* 0xfffffffc00f08947 */ /* 0x004fea000383ffff */
[----:B------:R-:W-:Y:S05]  /*b7a0*/  BRA `(.L_x_144) ;  /* 0xffffff6c00507947 */ /* 0x000fea000383ffff */
.L_x_39:
[----:B----4-:R-:W-:-:S07]  /*b7b0*/  MOV R0, UR5 ;  /* 0x0000000500007c02 */ /* 0x010fce0008000f00 */
.L_x_145:
[----:B-1----:R1:W2:Y:S02]  /*b7c0*/  SYNCS.PHASECHK.TRANS64.TRYWAIT P0, [R0+URZ], R3 ;  /* 0x00000003000075a7 */ /* 0x0022a400080011ff */
[----:B--2---:R-:W-:Y:S05]  /*b7d0*/  @!P0 NANOSLEEP.SYNCS 0x989680 ;  /* 0x009896800000895d */ /* 0x004fea0003900000 */
[----:B------:R-:W2:Y:S02]  /*b7e0*/  @!P0 SYNCS.PHASECHK.TRANS64 P0, [R0+URZ], R3 ;  /* 0x00000003000085a7 */ /* 0x000ea400080010ff */
[----:B--2---:R-:W-:Y:S05]  /*b7f0*/  @!P0 BRA `(.L_x_145) ;  /* 0xfffffffc00f08947 */ /* 0x004fea000383ffff */
[----:B------:R-:W-:Y:S05]  /*b800*/  BRA `(.L_x_146) ;  /* 0xffffff6c005c7947 */ /* 0x000fea000383ffff */
.L_x_40:
[----:B----4-:R-:W-:-:S07]  /*b810*/  MOV R0, UR5 ;  /* 0x0000000500007c02 */ /* 0x010fce0008000f00 */
.L_x_147:
[----:B-1----:R1:W2:Y:S02]  /*b820*/  SYNCS.PHASECHK.TRANS64.TRYWAIT P0, [R0+URZ], R3 ;  /* 0x00000003000075a7 */ /* 0x0022a400080011ff */
[----:B--2---:R-:W-:Y:S05]  /*b830*/  @!P0 NANOSLEEP.SYNCS 0x989680 ;  /* 0x009896800000895d */ /* 0x004fea0003900000 */
[----:B------:R-:W2:Y:S02]  /*b840*/  @!P0 SYNCS.PHASECHK.TRANS64 P0, [R0+URZ], R3 ;  /* 0x00000003000085a7 */ /* 0x000ea400080010ff */
[----:B--2---:R-:W-:Y:S05]  /*b850*/  @!P0 BRA `(.L_x_147) ;  /* 0xfffffffc00f08947 */ /* 0x004fea000383ffff */
[----:B------:R-:W-:Y:S05]  /*b860*/  BRA `(.L_x_148) ;  /* 0xffffff6c00687947 */ /* 0x000fea000383ffff */
.L_x_41:
[----:B----4-:R-:W-:-:S07]  /*b870*/  MOV R0, UR5 ;  /* 0x0000000500007c02 */ /* 0x010fce0008000f00 */
.L_x_149:
[----:B-1----:R1:W2:Y:S02]  /*b880*/  SYNCS.PHASECHK.TRANS64.TRYWAIT P0, [R0+URZ], R3 ;  /* 0x00000003000075a7 */ /* 0x0022a400080011ff */
[----:B--2---:R-:W-:Y:S05]  /*b890*/  @!P0 NANOSLEEP.SYNCS 0x989680 ;  /* 0x009896800000895d */ /* 0x004fea0003900000 */
[----:B------:R-:W2:Y:S02]  /*b8a0*/  @!P0 SYNCS.PHASECHK.TRANS64 P0, [R0+URZ], R3 ;  /* 0x00000003000085a7 */ /* 0x000ea400080010ff */
[----:B--2---:R-:W-:Y:S05]  /*b8b0*/  @!P0 BRA `(.L_x_149) ;  /* 0xfffffffc00f08947 */ /* 0x004fea000383ffff */
[----:B------:R-:W-:Y:S05]  /*b8c0*/  BRA `(.L_x_150) ;  /* 0xffffff6c00747947 */ /* 0x000fea000383ffff */
.L_x_42:
[----:B----4-:R-:W-:-:S07]  /*b8d0*/  MOV R0, UR5 ;  /* 0x0000000500007c02 */ /* 0x010fce0008000f00 */
.L_x_151:
[----:B-1----:R1:W2:Y:S02]  /*b8e0*/  SYNCS.PHASECHK.TRANS64.TRYWAIT P0, [R0+URZ], R3 ;  /* 0x00000003000075a7 */ /* 0x0022a400080011ff */
[----:B--2---:R-:W-:Y:S05]  /*b8f0*/  @!P0 NANOSLEEP.SYNCS 0x989680 ;  /* 0x009896800000895d */ /* 0x004fea0003900000 */
[----:B------:R-:W2:Y:S02]  /*b900*/  @!P0 SYNCS.PHASECHK.TRANS64 P0, [R0+URZ], R3 ;  /* 0x00000003000085a7 */ /* 0x000ea400080010ff */
[----:B--2---:R-:W-:Y:S05]  /*b910*/  @!P0 BRA `(.L_x_151) ;  /* 0xfffffffc00f08947 */ /* 0x004fea000383ffff */
[----:B------:R-:W-:Y:S05]  /*b920*/  BRA `(.L_x_152) ;  /* 0xffffff6c00807947 */ /* 0x000fea000383ffff */
.L_x_43:
[----:B----4-:R-:W-:-:S07]  /*b930*/  MOV R0, UR5 ;  /* 0x0000000500007c02 */ /* 0x010fce0008000f00 */
.L_x_153:
[----:B-1----:R1:W2:Y:S02]  /*b940*/  SYNCS.PHASECHK.TRANS64.TRYWAIT P0, [R0+URZ], R3 ;  /* 0x00000003000075a7 */ /* 0x0022a400080011ff */
[----:B--2---:R-:W-:Y:S05]  /*b950*/  @!P0 NANOSLEEP.SYNCS 0x989680 ;  /* 0x009896800000895d */ /* 0x004fea0003900000 */
[----:B------:R-:W2:Y:S02]  /*b960*/  @!P0 SYNCS.PHASECHK.TRANS64 P0, [R0+URZ], R3 ;  /* 0x00000003000085a7 */ /* 0x000ea400080010ff */
[----:B--2---:R-:W-:Y:S05]  /*b970*/  @!P0 BRA `(.L_x_153) ;  /* 0xfffffffc00f08947 */ /* 0x004fea000383ffff */
[----:B------:R-:W-:Y:S05]  /*b980*/  BRA `(.L_x_154) ;  /* 0xffffff6c008c7947 */ /* 0x000fea000383ffff */
.L_x_44:
[----:B----4-:R-:W-:-:S07]  /*b990*/  MOV R0, UR5 ;  /* 0x0000000500007c02 */ /* 0x010fce0008000f00 */
.L_x_155:
[----:B-1----:R1:W2:Y:S02]  /*b9a0*/  SYNCS.PHASECHK.TRANS64.TRYWAIT P0, [R0+URZ], R3 ;  /* 0x00000003000075a7 */ /* 0x0022a400080011ff */
[----:B--2---:R-:W-:Y:S05]  /*b9b0*/  @!P0 NANOSLEEP.SYNCS 0x989680 ;  /* 0x009896800000895d */ /* 0x004fea0003900000 */
[----:B------:R-:W2:Y:S02]  /*b9c0*/  @!P0 SYNCS.PHASECHK.TRANS64 P0, [R0+URZ], R3 ;  /* 0x00000003000085a7 */ /* 0x000ea400080010ff */
[----:B--2---:R-:W-:Y:S05]  /*b9d0*/  @!P0 BRA `(.L_x_155) ;  /* 0xfffffffc00f08947 */ /* 0x004fea000383ffff */
[----:B------:R-:W-:Y:S05]  /*b9e0*/  BRA `(.L_x_156) ;  /* 0xffffff6c00987947 */ /* 0x000fea000383ffff */
.L_x_45:
[----:B----4-:R-:W-:-:S07]  /*b9f0*/  MOV R0, UR5 ;  /* 0x0000000500007c02 */ /* 0x010fce0008000f00 */
.L_x_157:
[----:B-1----:R1:W2:Y:S02]  /*ba00*/  SYNCS.PHASECHK.TRANS64.TRYWAIT P0, [R0+URZ], R3 ;  /* 0x00000003000075a7 */ /* 0x0022a400080011ff */
[----:B--2---:R-:W-:Y:S05]  /*ba10*/  @!P0 NANOSLEEP.SYNCS 0x989680 ;  /* 0x009896800000895d */ /* 0x004fea0003900000 */
[----:B------:R-:W2:Y:S02]  /*ba20*/  @!P0 SYNCS.PHASECHK.TRANS64 P0, [R0+URZ], R3 ;  /* 0x00000003000085a7 */ /* 0x000ea400080010ff */
[----:B--2---:R-:W-:Y:S05]  /*ba30*/  @!P0 BRA `(.L_x_157) ;  /* 0xfffffffc00f08947 */ /* 0x004fea000383ffff */
[----:B------:R-:W-:Y:S05]  /*ba40*/  BRA `(.L_x_158) ;  /* 0xffffff6c00a47947 */ /* 0x000fea000383ffff */
.L_x_46:
[----:B----4-:R-:W-:-:S07]  /*ba50*/  MOV R0, UR5 ;  /* 0x0000000500007c02 */ /* 0x010fce0008000f00 */
.L_x_159:
[----:B-1----:R1:W2:Y:S02]  /*ba60*/  SYNCS.PHASECHK.TRANS64.TRYWAIT P0, [R0+URZ], R3 ;  /* 0x00000003000075a7 */ /* 0x0022a400080011ff */
[----:B--2---:R-:W-:Y:S05]  /*ba70*/  @!P0 NANOSLEEP.SYNCS 0x989680 ;  /* 0x009896800000895d */ /* 0x004fea0003900000 */
[----:B------:R-:W2:Y:S02]  /*ba80*/  @!P0 SYNCS.PHASECHK.TRANS64 P0, [R0+URZ], R3 ;  /* 0x00000003000085a7 */ /* 0x000ea400080010ff */
[----:B--2---:R-:W-:Y:S05]  /*ba90*/  @!P0 BRA `(.L_x_159) ;  /* 0xfffffffc00f08947 */ /* 0x004fea000383ffff */
[----:B------:R-:W-:Y:S05]  /*baa0*/  BRA `(.L_x_160) ;  /* 0xffffff6c00b07947 */ /* 0x000fea000383ffff */
.L_x_47:
[----:B----4-:R-:W-:-:S07]  /*bab0*/  MOV R0, UR5 ;  /* 0x0000000500007c02 */ /* 0x010fce0008000f00 */
.L_x_161:
[----:B-1----:R1:W2:Y:S02]  /*bac0*/  SYNCS.PHASECHK.TRANS64.TRYWAIT P0, [R0+URZ], R3 ;  /* 0x00000003000075a7 */ /* 0x0022a400080011ff */
[----:B--2---:R-:W-:Y:S05]  /*bad0*/  @!P0 NANOSLEEP.SYNCS 0x989680 ;  /* 0x009896800000895d */ /* 0x004fea0003900000 */
[----:B------:R-:W2:Y:S02]  /*bae0*/  @!P0 SYNCS.PHASECHK.TRANS64 P0, [R0+URZ], R3 ;  /* 0x00000003000085a7 */ /* 0x000ea400080010ff */
[----:B--2---:R-:W-:Y:S05]  /*baf0*/  @!P0 BRA `(.L_x_161) ;  /* 0xfffffffc00f08947 */ /* 0x004fea000383ffff */
[----:B------:R-:W-:Y:S05]  /*bb00*/  BRA `(.L_x_162) ;  /* 0xffffff6c00bc7947 */ /* 0x000fea000383ffff */
.L_x_48:
[----:B----4-:R-:W-:-:S07]  /*bb10*/  MOV R0, UR5 ;  /* 0x0000000500007c02 */ /* 0x010fce0008000f00 */
.L_x_163:
[----:B-1----:R1:W2:Y:S02]  /*bb20*/  SYNCS.PHASECHK.TRANS64.TRYWAIT P0, [R0+URZ], R3 ;  /* 0x00000003000075a7 */ /* 0x0022a400080011ff */
[----:B--2---:R-:W-:Y:S05]  /*bb30*/  @!P0 NANOSLEEP.SYNCS 0x989680 ;  /* 0x009896800000895d */ /* 0x004fea0003900000 */
[----:B------:R-:W2:Y:S02]  /*bb40*/  @!P0 SYNCS.PHASECHK.TRANS64 P0, [R0+URZ], R3 ;  /* 0x00000003000085a7 */ /* 0x000ea400080010ff */
[----:B--2---:R-:W-:Y:S05]  /*bb50*/  @!P0 BRA `(.L_x_163) ;  /* 0xfffffffc00f08947 */ /* 0x004fea000383ffff */
[----:B------:R-:W-:Y:S05]  /*bb60*/  BRA `(.L_x_164) ;  /* 0xffffff6c00c87947 */ /* 0x000fea000383ffff */
.L_x_49:
[----:B----4-:R-:W-:-:S07]  /*bb70*/  MOV R0, UR5 ;  /* 0x0000000500007c02 */ /* 0x010fce0008000f00 */
.L_x_165:
[----:B-1----:R1:W2:Y:S02]  /*bb80*/  SYNCS.PHASECHK.TRANS64.TRYWAIT P0, [R0+URZ], R3 ;  /* 0x00000003000075a7 */ /* 0x0022a400080011ff */
[----:B--2---:R-:W-:Y:S05]  /*bb90*/  @!P0 NANOSLEEP.SYNCS 0x989680 ;  /* 0x009896800000895d */ /* 0x004fea0003900000 */
[----:B------:R-:W2:Y:S02]  /*bba0*/  @!P0 SYNCS.PHASECHK.TRANS64 P0, [R0+URZ], R3 ;  /* 0x00000003000085a7 */ /* 0x000ea400080010ff */
[----:B--2---:R-:W-:Y:S05]  /*bbb0*/  @!P0 BRA `(.L_x_165) ;  /* 0xfffffffc00f08947 */ /* 0x004fea000383ffff */
[----:B------:R-:W-:Y:S05]  /*bbc0*/  BRA `(.L_x_166) ;  /* 0xffffff6c00d47947 */ /* 0x000fea000383ffff */
.L_x_52:
[----:B-1----:R1:W2:Y:S02]  /*bbd0*/  SYNCS.PHASECHK.TRANS64.TRYWAIT P0, [R0+URZ+0x170], R5 ;  /* 0x00017005000075a7 */ /* 0x0022a400080011ff */
[----:B--2---:R-:W-:Y:S05]  /*bbe0*/  @!P0 NANOSLEEP.SYNCS 0x989680 ;  /* 0x009896800000895d */ /* 0x004fea0003900000 */
[----:B------:R-:W2:Y:S02]  /*bbf0*/  @!P0 SYNCS.PHASECHK.TRANS64 P0, [R0+URZ+0x170], R5 ;  /* 0x00017005000085a7 */ /* 0x000ea400080010ff */
[----:B--2---:R-:W-:Y:S05]  /*bc00*/  @!P0 BRA `(.L_x_52) ;  /* 0xfffffffc00f08947 */ /* 0x004fea000383ffff */
[----:B------:R-:W-:Y:S05]  /*bc10*/  BRA `(.L_x_167) ;  /* 0xffffff7000307947 */ /* 0x000fea000383ffff */
.L_x_53:
[----:B------:R-:W-:-:S07]  /*bc20*/  MOV R0, UR5 ;  /* 0x0000000500007c02 */ /* 0x000fce0008000f00 */
.L_x_168:
[----:B-1----:R1:W2:Y:S02]  /*bc30*/  SYNCS.PHASECHK.TRANS64.TRYWAIT P0, [R0+URZ+0x140], R5 ;  /* 0x00014005000075a7 */ /* 0x0022a400080011ff */
[----:B--2---:R-:W-:Y:S05]  /*bc40*/  @!P0 NANOSLEEP.SYNCS 0x989680 ;  /* 0x009896800000895d */ /* 0x004fea0003900000 */
[----:B------:R-:W2:Y:S02]  /*bc50*/  @!P0 SYNCS.PHASECHK.TRANS64 P0, [R0+URZ+0x140], R5 ;  /* 0x00014005000085a7 */ /* 0x000ea400080010ff */
[----:B--2---:R-:W-:Y:S05]  /*bc60*/  @!P0 BRA `(.L_x_168) ;  /* 0xfffffffc00f08947 */ /* 0x004fea000383ffff */
[----:B------:R-:W-:Y:S05]  /*bc70*/  BRA `(.L_x_169) ;  /* 0xffffff7000407947 */ /* 0x000fea000383ffff */
.L_x_54:
[----:B-1----:R1:W2:Y:S02]  /*bc80*/  SYNCS.PHASECHK.TRANS64.TRYWAIT P1, [R0+URZ+0x130], R5 ;  /* 0x00013005000075a7 */ /* 0x0022a400080211ff */
[----:B--2---:R-:W-:Y:S05]  /*bc90*/  @!P1 NANOSLEEP.SYNCS 0x989680 ;  /* 0x009896800000995d */ /* 0x004fea0003900000 */
[----:B------:R-:W2:Y:S02]  /*bca0*/  @!P1 SYNCS.PHASECHK.TRANS64 P1, [R0+URZ+0x130], R5 ;  /* 0x00013005000095a7 */ /* 0x000ea400080210ff */
[----:B--2---:R-:W-:Y:S05]  /*bcb0*/  @!P1 BRA `(.L_x_54) ;  /* 0xfffffffc00f09947 */ /* 0x004fea000383ffff */
[----:B------:R-:W-:Y:S05]  /*bcc0*/  BRA `(.L_x_170) ;  /* 0xffffff7000707947 */ /* 0x000fea000383ffff */
.L_x_57:
[----:B------:R-:W-:-:S07]  /*bcd0*/  MOV R0, UR5 ;  /* 0x0000000500007c02 */ /* 0x000fce0008000f00 */
.L_x_171:
[----:B-1----:R1:W2:Y:S02]  /*bce0*/  SYNCS.PHASECHK.TRANS64.TRYWAIT P0, [R0+URZ+0x140], R3 ;  /* 0x00014003000075a7 */ /* 0x0022a400080011ff */
[----:B--2---:R-:W-:Y:S05]  /*bcf0*/  @!P0 NANOSLEEP.SYNCS 0x989680 ;  /* 0x009896800000895d */ /* 0x004fea0003900000 */
[----:B------:R-:W2:Y:S02]  /*bd00*/  @!P0 SYNCS.PHASECHK.TRANS64 P0, [R0+URZ+0x140], R3 ;  /* 0x00014003000085a7 */ /* 0x000ea400080010ff */
[----:B--2---:R-:W-:Y:S05]  /*bd10*/  @!P0 BRA `(.L_x_171) ;  /* 0xfffffffc00f08947 */ /* 0x004fea000383ffff */
[----:B------:R-:W-:Y:S05]  /*bd20*/  BRA `(.L_x_56) ;  /* 0xffffff7000c47947 */ /* 0x000fea000383ffff */
.L_x_64:
[----:B-1----:R1:W2:Y:S02]  /*bd30*/  SYNCS.PHASECHK.TRANS64.TRYWAIT P1, [R0+URZ+0x130], R5 ;  /* 0x00013005000075a7 */ /* 0x0022a400080211ff */
[----:B--2---:R-:W-:Y:S05]  /*bd40*/  @!P1 NANOSLEEP.SYNCS 0x989680 ;  /* 0x009896800000995d */ /* 0x004fea0003900000 */
[----:B------:R-:W2:Y:S02]  /*bd50*/  @!P1 SYNCS.PHASECHK.TRANS64 P1, [R0+URZ+0x130], R5 ;  /* 0x00013005000095a7 */ /* 0x000ea400080210ff */
[----:B--2---:R-:W-:Y:S05]  /*bd60*/  @!P1 BRA `(.L_x_64) ;  /* 0xfffffffc00f09947 */ /* 0x004fea000383ffff */
[----:B------:R-:W-:Y:S05]  /*bd70*/  BRA `(.L_x_172) ;  /* 0xffffff78001c7947 */ /* 0x000fea000383ffff */
.L_x_65:
[----:B------:R-:W-:-:S07]  /*bd80*/  MOV R3, UR9 ;  /* 0x0000000900037c02 */ /* 0x000fce0008000f00 */
.L_x_173:
[----:B-1----:R1:W2:Y:S02]  /*bd90*/  SYNCS.PHASECHK.TRANS64.TRYWAIT P0, [R3+URZ+0x160], R0 ;  /* 0x00016000030075a7 */ /* 0x0022a400080011ff */
[----:B--2---:R-:W-:Y:S05]  /*bda0*/  @!P0 NANOSLEEP.SYNCS 0x989680 ;  /* 0x009896800000895d */ /* 0x004fea0003900000 */
[----:B------:R-:W2:Y:S02]  /*bdb0*/  @!P0 SYNCS.PHASECHK.TRANS64 P0, [R3+URZ+0x160], R0 ;  /* 0x00016000030085a7 */ /* 0x000ea400080010ff */
[----:B--2---:R-:W-:Y:S05]  /*bdc0*/  @!P0 BRA `(.L_x_173) ;  /* 0xfffffffc00f08947 */ /* 0x004fea000383ffff */
[----:B------:R-:W-:Y:S05]  /*bdd0*/  BRA `(.L_x_174) ;  /* 0xffffff7800507947 */ /* 0x000fea000383ffff */
.L_x_68:
[----:B------:R-:W-:Y:S07]  /*bde0*/  MOV R0, UR7 ;  /* 0x0000000700007c02 */ /* 0x000fee0008000f00 */
.L_x_175:
[----:B-1----:R1:W2:Y:S02]  /*bdf0*/  SYNCS.PHASECHK.TRANS64.TRYWAIT P0, [R0+URZ], R3 ;  /* 0x00000003000075a7 */ /* 0x0022a400080011ff */
[----:B--2---:R-:W-:Y:S05]  /*be00*/  @!P0 NANOSLEEP.SYNCS 0x989680 ;  /* 0x009896800000895d */ /* 0x004fea0003900000 */
[----:B------:R-:W2:Y:S02]  /*be10*/  @!P0 SYNCS.PHASECHK.TRANS64 P0, [R0+URZ], R3 ;  /* 0x00000003000085a7 */ /* 0x000ea400080010ff */
[----:B--2---:R-:W-:Y:S05]  /*be20*/  @!P0 BRA `(.L_x_175) ;  /* 0xfffffffc00f08947 */ /* 0x004fea000383ffff */
[----:B------:R-:W-:Y:S05]  /*be30*/  BRA `(.L_x_67) ;  /* 0xffffff7800707947 */ /* 0x000fea000383ffff */
.L_x_71:
[----:B------:R-:W-:-:S07]  /*be40*/  MOV R0, UR5 ;  /* 0x0000000500007c02 */ /* 0x000fce0008000f00 */
.L_x_176:
[----:B--2---:R2:W3:Y:S02]  /*be50*/  SYNCS.PHASECHK.TRANS64.TRYWAIT P0, [R0+URZ], R3 ;  /* 0x00000003000075a7 */ /* 0x0044e400080011ff */
[----:B---3--:R-:W-:Y:S05]  /*be60*/  @!P0 NANOSLEEP.SYNCS 0x989680 ;  /* 0x009896800000895d */ /* 0x008fea0003900000 */
[----:B------:R-:W3:Y:S02]  /*be70*/  @!P0 SYNCS.PHASECHK.TRANS64 P0, [R0+URZ], R3 ;  /* 0x00000003000085a7 */ /* 0x000ee400080010ff */
[----:B---3--:R-:W-:Y:S05]  /*be80*/  @!P0 BRA `(.L_x_176) ;  /* 0xfffffffc00f08947 */ /* 0x008fea000383ffff */
[----:B------:R-:W-:Y:S05]  /*be90*/  BRA `(.L_x_177) ;  /* 0xffffff7c00107947 */ /* 0x000fea000383ffff */
.L_x_72:
[----:B------:R-:W-:-:S07]  /*bea0*/  MOV R0, UR7 ;  /* 0x0000000700007c02 */ /* 0x000fce0008000f00 */
.L_x_178:
[----:B--2---:R2:W3:Y:S02]  /*beb0*/  SYNCS.PHASECHK.TRANS64.TRYWAIT P0, [R0+URZ], R3 ;  /* 0x00000003000075a7 */ /* 0x0044e400080011ff */
[----:B---3--:R-:W-:Y:S05]  /*bec0*/  @!P0 NANOSLEEP.SYNCS 0x989680 ;  /* 0x009896800000895d */ /* 0x008fea0003900000 */
[----:B------:R-:W3:Y:S02]  /*bed0*/  @!P0 SYNCS.PHASECHK.TRANS64 P0, [R0+URZ], R3 ;  /* 0x00000003000085a7 */ /* 0x000ee400080010ff */
[----:B---3--:R-:W-:Y:S05]  /*bee0*/  @!P0 BRA `(.L_x_178) ;  /* 0xfffffffc00f08947 */ /* 0x008fea000383ffff */
[----:B------:R-:W-:Y:S05]  /*bef0*/  BRA `(.L_x_179) ;  /* 0xffffff7c001c7947 */ /* 0x000fea000383ffff */
.L_x_77:
[----:B--2---:R2:W3:Y:S02]  /*bf00*/  SYNCS.PHASECHK.TRANS64.TRYWAIT P0, [R0+URZ+0x130], R3 ;  /* 0x00013003000075a7 */ /* 0x0044e400080011ff */
[----:B---3--:R-:W-:Y:S05]  /*bf10*/  @!P0 NANOSLEEP.SYNCS 0x989680 ;  /* 0x009896800000895d */ /* 0x008fea0003900000 */
[----:B------:R-:W3:Y:S02]  /*bf20*/  @!P0 SYNCS.PHASECHK.TRANS64 P0, [R0+URZ+0x130], R3 ;  /* 0x00013003000085a7 */ /* 0x000ee400080010ff */
[----:B---3--:R-:W-:Y:S05]  /*bf30*/  @!P0 BRA `(.L_x_77) ;  /* 0xfffffffc00f08947 */ /* 0x008fea000383ffff */
[----:B------:R-:W-:Y:S05]  /*bf40*/  BRA `(.L_x_180) ;  /* 0xffffff8000287947 */ /* 0x000fea000383ffff */
.L_x_80:
[----:B------:R-:W-:Y:S07]  /*bf50*/  MOV R0, UR7 ;  /* 0x0000000700007c02 */ /* 0x000fee0008000f00 */
.L_x_181:
[----:B--2---:R2:W3:Y:S02]  /*bf60*/  SYNCS.PHASECHK.TRANS64.TRYWAIT P0, [R0+URZ+0x128], R3 ;  /* 0x00012803000075a7 */ /* 0x0044e400080011ff */
[----:B---3--:R-:W-:Y:S05]  /*bf70*/  @!P0 NANOSLEEP.SYNCS 0x989680 ;  /* 0x009896800000895d */ /* 0x008fea0003900000 */
[----:B------:R-:W3:Y:S02]  /*bf80*/  @!P0 SYNCS.PHASECHK.TRANS64 P0, [R0+URZ+0x128], R3 ;  /* 0x00012803000085a7 */ /* 0x000ee400080010ff */
[----:B---3--:R-:W-:Y:S05]  /*bf90*/  @!P0 BRA `(.L_x_181) ;  /* 0xfffffffc00f08947 */ /* 0x008fea000383ffff */
[----:B------:R-:W-:Y:S05]  /*bfa0*/  BRA `(.L_x_79) ;  /* 0xffffff8400087947 */ /* 0x000fea000383ffff */
.L_x_83:
[----:B------:R-:W-:Y:S07]  /*bfb0*/  MOV R3, UR7 ;  /* 0x0000000700037c02 */ /* 0x000fee0008000f00 */
.L_x_182:
[----:B-1----:R1:W2:Y:S02]  /*bfc0*/  SYNCS.PHASECHK.TRANS64.TRYWAIT P0, [R3+URZ+0x100], R12 ;  /* 0x0001000c030075a7 */ /* 0x0022a400080011ff */
[----:B--2---:R-:W-:Y:S05]  /*bfd0*/  @!P0 NANOSLEEP.SYNCS 0x989680 ;  /* 0x009896800000895d */ /* 0x004fea0003900000 */
[----:B------:R-:W2:Y:S02]  /*bfe0*/  @!P0 SYNCS.PHASECHK.TRANS64 P0, [R3+URZ+0x100], R12 ;  /* 0x0001000c030085a7 */ /* 0x000ea400080010ff */
[----:B--2---:R-:W-:Y:S05]  /*bff0*/  @!P0 BRA `(.L_x_182) ;  /* 0xfffffffc00f08947 */ /* 0x004fea000383ffff */
[----:B------:R-:W-:Y:S05]  /*c000*/  BRA `(.L_x_183) ;  /* 0xffffff8400807947 */ /* 0x000fea000383ffff */
.L_x_84:
[----:B-1----:R-:W-:Y:S07]  /*c010*/  MOV R3, UR7 ;  /* 0x0000000700037c02 */ /* 0x002fee0008000f00 */
.L_x_184:
[----:B-1----:R1:W2:Y:S02]  /*c020*/  SYNCS.PHASECHK.TRANS64.TRYWAIT P0, [R3+URZ+0x108], R12 ;  /* 0x0001080c030075a7 */ /* 0x0022a400080011ff */
[----:B--2---:R-:W-:Y:S05]  /*c030*/  @!P0 NANOSLEEP.SYNCS 0x989680 ;  /* 0x009896800000895d */ /* 0x004fea0003900000 */
[----:B------:R-:W2:Y:S02]  /*c040*/  @!P0 SYNCS.PHASECHK.TRANS64 P0, [R3+URZ+0x108], R12 ;  /* 0x0001080c030085a7 */ /* 0x000ea400080010ff */
[----:B--2---:R-:W-:Y:S05]  /*c050*/  @!P0 BRA `(.L_x_184) ;  /* 0xfffffffc00f08947 */ /* 0x004fea000383ffff */
[----:B------:R-:W-:Y:S05]  /*c060*/  BRA `(.L_x_185) ;  /* 0xffffff8400bc7947 */ /* 0x000fea000383ffff */
.L_x_85:
[----:B-1----:R-:W-:Y:S07]  /*c070*/  MOV R3, UR7 ;  /* 0x0000000700037c02 */ /* 0x002fee0008000f00 */
.L_x_186:
[----:B-1----:R1:W2:Y:S02]  /*c080*/  SYNCS.PHASECHK.TRANS64.TRYWAIT P0, [R3+URZ+0x110], R12 ;  /* 0x0001100c030075a7 */ /* 0x0022a400080011ff */
[----:B--2---:R-:W-:Y:S05]  /*c090*/  @!P0 NANOSLEEP.SYNCS 0x989680 ;  /* 0x009896800000895d */ /* 0x004fea0003900000 */
[----:B------:R-:W2:Y:S02]  /*c0a0*/  @!P0 SYNCS.PHASECHK.TRANS64 P0, [R3+URZ+0x110], R12 ;  /* 0x0001100c030085a7 */ /* 0x000ea400080010ff */
[----:B--2---:R-:W-:Y:S05]  /*c0b0*/  @!P0 BRA `(.L_x_186) ;  /* 0xfffffffc00f08947 */ /* 0x004fea000383ffff */
[----:B------:R-:W-:Y:S05]  /*c0c0*/  BRA `(.L_x_187) ;  /* 0xffffff8800047947 */ /* 0x000fea000383ffff */
.L_x_86:
[----:B------:R-:W-:Y:S07]  /*c0d0*/  MOV R3, UR7 ;  /* 0x0000000700037c02 */ /* 0x000fee0008000f00 */
.L_x_188:
[----:B-1----:R1:W2:Y:S02]  /*c0e0*/  SYNCS.PHASECHK.TRANS64.TRYWAIT P0, [R3+URZ+0x118], R12 ;  /* 0x0001180c030075a7 */ /* 0x0022a400080011ff */
[----:B--2---:R-:W-:Y:S05]  /*c0f0*/  @!P0 NANOSLEEP.SYNCS 0x989680 ;  /* 0x009896800000895d */ /* 0x004fea0003900000 */
[----:B------:R-:W2:Y:S02]  /*c100*/  @!P0 SYNCS.PHASECHK.TRANS64 P0, [R3+URZ+0x118], R12 ;  /* 0x0001180c030085a7 */ /* 0x000ea400080010ff */
[----:B--2---:R-:W-:Y:S05]  /*c110*/  @!P0 BRA `(.L_x_188) ;  /* 0xfffffffc00f08947 */ /* 0x004fea000383ffff */
[----:B------:R-:W-:Y:S05]  /*c120*/  BRA `(.L_x_189) ;  /* 0xffffff88008c7947 */ /* 0x000fea000383ffff */
.L_x_88:
[----:B------:R-:W-:-:S07]  /*c130*/  MOV R0, UR7 ;  /* 0x0000000700007c02 */ /* 0x000fce0008000f00 */
.L_x_190:
[----:B-1----:R1:W3:Y:S02]  /*c140*/  SYNCS.PHASECHK.TRANS64.TRYWAIT P0, [R0+URZ+0x100], R3 ;  /* 0x00010003000075a7 */ /* 0x0022e400080011ff */
[----:B---3--:R-:W-:Y:S05]  /*c150*/  @!P0 NANOSLEEP.SYNCS 0x989680 ;  /* 0x009896800000895d */ /* 0x008fea0003900000 */
[----:B------:R-:W3:Y:S02]  /*c160*/  @!P0 SYNCS.PHASECHK.TRANS64 P0, [R0+URZ+0x100], R3 ;  /* 0x00010003000085a7 */ /* 0x000ee400080010ff */
[----:B---3--:R-:W-:Y:S05]  /*c170*/  @!P0 BRA `(.L_x_190) ;  /* 0xfffffffc00f08947 */ /* 0x008fea000383ffff */
[----:B------:R-:W-:Y:S05]  /*c180*/  BRA `(.L_x_191) ;  /* 0xffffff8800fc7947 */ /* 0x000fea000383ffff */
.L_x_89:
[----:B-1----:R-:W-:-:S07]  /*c190*/  MOV R0, UR7 ;  /* 0x0000000700007c02 */ /* 0x002fce0008000f00 */
.L_x_192:
[----:B-1----:R1:W3:Y:S02]  /*c1a0*/  SYNCS.PHASECHK.TRANS64.TRYWAIT P0, [R0+URZ+0x108], R3 ;  /* 0x00010803000075a7 */ /* 0x0022e400080011ff */
[----:B---3--:R-:W-:Y:S05]  /*c1b0*/  @!P0 NANOSLEEP.SYNCS 0x989680 ;  /* 0x009896800000895d */ /* 0x008fea0003900000 */
[----:B------:R-:W3:Y:S02]  /*c1c0*/  @!P0 SYNCS.PHASECHK.TRANS64 P0, [R0+URZ+0x108], R3 ;  /* 0x00010803000085a7 */ /* 0x000ee400080010ff */
[----:B---3--:R-:W-:Y:S05]  /*c1d0*/  @!P0 BRA `(.L_x_192) ;  /* 0xfffffffc00f08947 */ /* 0x008fea000383ffff */
[----:B------:R-:W-:Y:S05]  /*c1e0*/  BRA `(.L_x_193) ;  /* 0xffffff8800ec7947 */ /* 0x000fea000383ffff */
.L_x_90:
[----:B-1----:R-:W-:-:S07]  /*c1f0*/  MOV R0, UR7 ;  /* 0x0000000700007c02 */ /* 0x002fce0008000f00 */
.L_x_194:
[----:B-1----:R1:W3:Y:S02]  /*c200*/  SYNCS.PHASECHK.TRANS64.TRYWAIT P0, [R0+URZ+0x110], R3 ;  /* 0x00011003000075a7 */ /* 0x0022e400080011ff */
[----:B---3--:R-:W-:Y:S05]  /*c210*/  @!P0 NANOSLEEP.SYNCS 0x989680 ;  /* 0x009896800000895d */ /* 0x008fea0003900000 */
[----:B------:R-:W3:Y:S02]  /*c220*/  @!P0 SYNCS.PHASECHK.TRANS64 P0, [R0+URZ+0x110], R3 ;  /* 0x00011003000085a7 */ /* 0x000ee400080010ff */
[----:B---3--:R-:W-:Y:S05]  /*c230*/  @!P0 BRA `(.L_x_194) ;  /* 0xfffffffc00f08947 */ /* 0x008fea000383ffff */
[----:B------:R-:W-:Y:S05]  /*c240*/  BRA `(.L_x_195) ;  /* 0xffffff8800dc7947 */ /* 0x000fea000383ffff */
.L_x_92:
[----:B--2---:R2:W4:Y:S02]  /*c250*/  SYNCS.PHASECHK.TRANS64.TRYWAIT P0, [R0+URZ+0x130], R3 ;  /* 0x00013003000075a7 */ /* 0x00452400080011ff */
[----:B----4-:R-:W-:Y:S05]  /*c260*/  @!P0 NANOSLEEP.SYNCS 0x989680 ;  /* 0x009896800000895d */ /* 0x010fea0003900000 */
[----:B------:R-:W4:Y:S02]  /*c270*/  @!P0 SYNCS.PHASECHK.TRANS64 P0, [R0+URZ+0x130], R3 ;  /* 0x00013003000085a7 */ /* 0x000f2400080010ff */
[----:B----4-:R-:W-:Y:S05]  /*c280*/  @!P0 BRA `(.L_x_92) ;  /* 0xfffffffc00f08947 */ /* 0x010fea000383ffff */
[----:B------:R-:W-:Y:S05]  /*c290*/  BRA `(.L_x_196) ;  /* 0xffffff8c00a47947 */ /* 0x000fea000383ffff */
.L_x_103:
[----:B-1----:R1:W3:Y:S02]  /*c2a0*/  SYNCS.PHASECHK.TRANS64.TRYWAIT P1, [R3+URZ+0xe0], R0 ;  /* 0x0000e000030075a7 */ /* 0x0022e400080211ff */
[----:B---3--:R-:W-:Y:S05]  /*c2b0*/  @!P1 NANOSLEEP.SYNCS 0x989680 ;  /* 0x009896800000995d */ /* 0x008fea0003900000 */
[----:B------:R-:W3:Y:S02]  /*c2c0*/  @!P1 SYNCS.PHASECHK.TRANS64 P1, [R3+URZ+0xe0], R0 ;  /* 0x0000e000030095a7 */ /* 0x000ee400080210ff */
[----:B---3--:R-:W-:Y:S05]  /*c2d0*/  @!P1 BRA `(.L_x_103) ;  /* 0xfffffffc00f09947 */ /* 0x008fea000383ffff */
[----:B------:R-:W-:Y:S05]  /*c2e0*/  BRA `(.L_x_102) ;  /* 0xffffff9800c87947 */ /* 0x000fea000383ffff */
.L_x_105:
[----:B-1----:R1:W4:Y:S02]  /*c2f0*/  SYNCS.PHASECHK.TRANS64.TRYWAIT P0, [R193+URZ+0x150], R2 ;  /* 0x00015002c10075a7 */ /* 0x00232400080011ff */
[----:B----4-:R-:W-:Y:S05]  /*c300*/  @!P0 NANOSLEEP.SYNCS 0x989680 ;  /* 0x009896800000895d */ /* 0x010fea0003900000 */
[----:B------:R-:W4:Y:S02]  /*c310*/  @!P0 SYNCS.PHASECHK.TRANS64 P0, [R193+URZ+0x150], R2 ;  /* 0x00015002c10085a7 */ /* 0x000f2400080010ff */
[----:B----4-:R-:W-:Y:S05]  /*c320*/  @!P0 BRA `(.L_x_105) ;  /* 0xfffffffc00f08947 */ /* 0x010fea000383ffff */
[----:B------:R-:W-:Y:S05]  /*c330*/  BRA `(.L_x_104) ;  /* 0xffffff9c00247947 */ /* 0x000fea000383ffff */
.L_x_114:
[----:B--2---:R2:W3:Y:S02]  /*c340*/  SYNCS.PHASECHK.TRANS64.TRYWAIT P0, [R204+URZ+0xe0], R3 ;  /* 0x0000e003cc0075a7 */ /* 0x0044e400080011ff */
[----:B---3--:R-:W-:Y:S05]  /*c350*/  @!P0 NANOSLEEP.SYNCS 0x989680 ;  /* 0x009896800000895d */ /* 0x008fea0003900000 */
[----:B------:R-:W3:Y:S02]  /*c360*/  @!P0 SYNCS.PHASECHK.TRANS64 P0, [R204+URZ+0xe0], R3 ;  /* 0x0000e003cc0085a7 */ /* 0x000ee400080010ff */
[----:B---3--:R-:W-:Y:S05]  /*c370*/  @!P0 BRA `(.L_x_114) ;  /* 0xfffffffc00f08947 */ /* 0x008fea000383ffff */
[----:B------:R-:W-:Y:S05]  /*c380*/  BRA `(.L_x_113) ;  /* 0xffffffb000307947 */ /* 0x000fea000383ffff */
.L_x_123:
[----:B--2---:R2:W3:Y:S02]  /*c390*/  SYNCS.PHASECHK.TRANS64.TRYWAIT P0, [R0+URZ+0xe0], R5 ;  /* 0x0000e005000075a7 */ /* 0x0044e400080011ff */
[----:B---3--:R-:W-:Y:S05]  /*c3a0*/  @!P0 NANOSLEEP.SYNCS 0x989680 ;  /* 0x009896800000895d */ /* 0x008fea0003900000 */
[----:B------:R-:W3:Y:S02]  /*c3b0*/  @!P0 SYNCS.PHASECHK.TRANS64 P0, [R0+URZ+0xe0], R5 ;  /* 0x0000e005000085a7 */ /* 0x000ee400080010ff */
[----:B---3--:R-:W-:Y:S05]  /*c3c0*/  @!P0 BRA `(.L_x_123) ;  /* 0xfffffffc00f08947 */ /* 0x008fea000383ffff */
[----:B------:R-:W-:Y:S05]  /*c3d0*/  BRA `(.L_x_122) ;  /* 0xffffffc400887947 */ /* 0x000fea000383ffff */
.L_x_132:
[----:B--2---:R2:W3:Y:S02]  /*c3e0*/  SYNCS.PHASECHK.TRANS64.TRYWAIT P0, [R0+URZ+0xe0], R3 ;  /* 0x0000e003000075a7 */ /* 0x0044e400080011ff */
[----:B---3--:R-:W-:Y:S05]  /*c3f0*/  @!P0 NANOSLEEP.SYNCS 0x989680 ;  /* 0x009896800000895d */ /* 0x008fea0003900000 */
[----:B------:R-:W3:Y:S02]  /*c400*/  @!P0 SYNCS.PHASECHK.TRANS64 P0, [R0+URZ+0xe0], R3 ;  /* 0x0000e003000085a7 */ /* 0x000ee400080010ff */
[----:B---3--:R-:W-:Y:S05]  /*c410*/  @!P0 BRA `(.L_x_132) ;  /* 0xfffffffc00f08947 */ /* 0x008fea000383ffff */
[----:B------:R-:W-:Y:S05]  /*c420*/  BRA `(.L_x_131) ;  /* 0xffffffd800ec7947 */ /* 0x000fea000383ffff */
        .weak           $__internal_0_$__cuda_sm10x_tcgen05_guardrail_trap_col_being_dealloced_not_returned_by_alloc
        .type           $__internal_0_$__cuda_sm10x_tcgen05_guardrail_trap_col_being_dealloced_not_returned_by_alloc,@function
        .size           $__internal_0_$__cuda_sm10x_tcgen05_guardrail_trap_col_being_dealloced_not_returned_by_alloc,($__internal_1_$__cuda_sm10x_tcgen05_guardrail_trap_phase_invalid_during_alloc - $__internal_0_$__cuda_sm10x_tcgen05_guardrail_trap_col_being_dealloced_not_returned_by_alloc)
$__internal_0_$__cuda_sm10x_tcgen05_guardrail_trap_col_being_dealloced_not_returned_by_alloc:
[----:B------:R-:W-:Y:S05]  /*c430*/  BPT.TRAP 0x1 ;  /* 0x000000040000795c */ /* 0x000fea0000300000 */
[----:B------:R-:W-:-:S04]  /*c440*/  HFMA2 R3, -RZ, RZ, 0, 0 ;  /* 0x00000000ff037431 */ /* 0x000fc800000001ff */
[----:B------:R-:W-:Y:S05]  /*c450*/  RET.REL.NODEC R2 `(_ZN7cutlass13device_kernelINS_4gemm6kernel13GemmUniversalIN4cute5tupleIJiiiiEEENS1_10collective13CollectiveMmaINS1_35MainloopSm100TmaUmmaWarpSpecializedILi14ELi2ELi2ENS5_IJNS4_1CILi1EEESB_SB_EEEEENS5_IJNSA_ILi128EEENSA_ILi256EEENSA_ILi32EEEEEENS_12float_e4m3_tENS5_IJlSB_lEEESI_SJ_NS4_8TiledMMAINS4_8MMA_AtomIJNS4_10MMA_TraitsINS4_19SM100_MMA_F8F6F4_SSEJSI_SI_fSE_SF_NS4_17integral_constantINS4_4UMMA5MajorELSQ_0EEESR_NSO_INSP_7ScaleInELSS_0EEEST_EEEEEENS4_6LayoutISC_NS5_IJNSA_ILi0EEESX_SX_EEEEENS5_IJNS4_10UnderscoreES10_S10_EEEEENS4_13SM90_TMA_LOADENS4_14ComposedLayoutINS4_7SwizzleILi1ELi4ELi3EEENS4_18smem_ptr_flag_bitsILi8EEENSW_INS5_IJNSA_ILi8EEESG_EEENS5_IJSG_SB_EEEEEEEvNS4_8identityES13_S1D_vS1E_EENS_8epilogue10collective18CollectiveEpilogueINS1G_23Sm100TmaWarpSpecializedILi4ELi2ELi64ELb0ELb0EEEJSH_NS5_IJNSW_ISE_SB_EENSW_INSA_ILi64EEESB_EEEEESI_SJ_SI_SJ_NS1G_6fusion15FusionCallbacksIS1K_NS1P_17LinearCombinationISI_fSI_fLNS_15FloatRoundStyleE2EEESH_S1O_JEEENS4_5SM1004TMEM4LOAD26SM100_TMEM_LOAD_32dp32b64xES13_NS14_INS15_ILi2ELi4ELi3EEES18_NSW_INS5_IJS19_S1M_EEENS5_IJS1M_SB_EEEEEEENS4_39AutoVectorizingCopyWithAssumedAlignmentILi128EEENS4_14SM90_TMA_STOREES23_S25_S25_EEEvvEEEEvNT_6ParamsE) ;  /* 0xffffff3802e87950 */ /* 0x000fea0003c3ffff */
        .weak           $__internal_1_$__cuda_sm10x_tcgen05_guardrail_trap_phase_invalid_during_alloc
        .type           $__internal_1_$__cuda_sm10x_tcgen05_guardrail_trap_phase_invalid_during_alloc,@function
        .size           $__internal_1_$__cuda_sm10x_tcgen05_guardrail_trap_phase_invalid_during_alloc,($__internal_2_$__cuda_sm10x_tcgen05_guardrail_trap_unallocated_columns_being_dealloced - $__internal_1_$__cuda_sm10x_tcgen05_guardrail_trap_phase_invalid_during_alloc)
$__internal_1_$__cuda_sm10x_tcgen05_guardrail_trap_phase_invalid_during_alloc:
[----:B------:R-:W-:Y:S05]  /*c460*/  BPT.TRAP 0x1 ;  /* 0x000000040000795c */ /* 0x000fea0000300000 */
[----:B------:R-:W-:-:S04]  /*c470*/  MOV R3, 0x0 ;  /* 0x0000000000037802 */ /* 0x000fc80000000f00 */
[----:B------:R-:W-:Y:S05]  /*c480*/  RET.REL.NODEC R2 `(_ZN7cutlass13device_kernelINS_4gemm6kernel13GemmUniversalIN4cute5tupleIJiiiiEEENS1_10collective13CollectiveMmaINS1_35MainloopSm100TmaUmmaWarpSpecializedILi14ELi2ELi2ENS5_IJNS4_1CILi1EEESB_SB_EEEEENS5_IJNSA_ILi128EEENSA_ILi256EEENSA_ILi32EEEEEENS_12float_e4m3_tENS5_IJlSB_lEEESI_SJ_NS4_8TiledMMAINS4_8MMA_AtomIJNS4_10MMA_TraitsINS4_19SM100_MMA_F8F6F4_SSEJSI_SI_fSE_SF_NS4_17integral_constantINS4_4UMMA5MajorELSQ_0EEESR_NSO_INSP_7ScaleInELSS_0EEEST_EEEEEENS4_6LayoutISC_NS5_IJNSA_ILi0EEESX_SX_EEEEENS5_IJNS4_10UnderscoreES10_S10_EEEEENS4_13SM90_TMA_LOADENS4_14ComposedLayoutINS4_7SwizzleILi1ELi4ELi3EEENS4_18smem_ptr_flag_bitsILi8EEENSW_INS5_IJNSA_ILi8EEESG_EEENS5_IJSG_SB_EEEEEEEvNS4_8identityES13_S1D_vS1E_EENS_8epilogue10collective18CollectiveEpilogueINS1G_23Sm100TmaWarpSpecializedILi4ELi2ELi64ELb0ELb0EEEJSH_NS5_IJNSW_ISE_SB_EENSW_INSA_ILi64EEESB_EEEEESI_SJ_SI_SJ_NS1G_6fusion15FusionCallbacksIS1K_NS1P_17LinearCombinationISI_fSI_fLNS_15FloatRoundStyleE2EEESH_S1O_JEEENS4_5SM1004TMEM4LOAD26SM100_TMEM_LOAD_32dp32b64xES13_NS14_INS15_ILi2ELi4ELi3EEES18_NSW_INS5_IJS19_S1M_EEENS5_IJS1M_SB_EEEEEEENS4_39AutoVectorizingCopyWithAssumedAlignmentILi128EEENS4_14SM90_TMA_STOREES23_S25_S25_EEEvvEEEEvNT_6ParamsE) ;  /* 0xffffff3802dc7950 */ /* 0x000fea0003c3ffff */
        .weak           $__internal_2_$__cuda_sm10x_tcgen05_guardrail_trap_unallocated_columns_being_dealloced
        .type           $__internal_2_$__cuda_sm10x_tcgen05_guardrail_trap_unallocated_columns_being_dealloced,@function
        .size           $__internal_2_$__cuda_sm10x_tcgen05_guardrail_trap_unallocated_columns_being_dealloced,(.L_x_198 - $__internal_2_$__cuda_sm10x_tcgen05_guardrail_trap_unallocated_columns_being_dealloced)
$__internal_2_$__cuda_sm10x_tcgen05_guardrail_trap_unallocated_columns_being_dealloced:
[----:B------:R-:W-:Y:S05]  /*c490*/  BPT.TRAP 0x1 ;  /* 0x000000040000795c */ /* 0x000fea0000300000 */
[----:B------:R-:W-:-:S04]  /*c4a0*/  HFMA2 R3, -RZ, RZ, 0, 0 ;  /* 0x00000000ff037431 */ /* 0x000fc800000001ff */
[----:B------:R-:W-:Y:S05]  /*c4b0*/  RET.REL.NODEC R2 `(_ZN7cutlass13device_kernelINS_4gemm6kernel13GemmUniversalIN4cute5tupleIJiiiiEEENS1_10collective13CollectiveMmaINS1_35MainloopSm100TmaUmmaWarpSpecializedILi14ELi2ELi2ENS5_IJNS4_1CILi1EEESB_SB_EEEEENS5_IJNSA_ILi128EEENSA_ILi256EEENSA_ILi32EEEEEENS_12float_e4m3_tENS5_IJlSB_lEEESI_SJ_NS4_8TiledMMAINS4_8MMA_AtomIJNS4_10MMA_TraitsINS4_19SM100_MMA_F8F6F4_SSEJSI_SI_fSE_SF_NS4_17integral_constantINS4_4UMMA5MajorELSQ_0EEESR_NSO_INSP_7ScaleInELSS_0EEEST_EEEEEENS4_6LayoutISC_NS5_IJNSA_ILi0EEESX_SX_EEEEENS5_IJNS4_10UnderscoreES10_S10_EEEEENS4_13SM90_TMA_LOADENS4_14ComposedLayoutINS4_7SwizzleILi1ELi4ELi3EEENS4_18smem_ptr_flag_bitsILi8EEENSW_INS5_IJNSA_ILi8EEESG_EEENS5_IJSG_SB_EEEEEEEvNS4_8identityES13_S1D_vS1E_EENS_8epilogue10collective18CollectiveEpilogueINS1G_23Sm100TmaWarpSpecializedILi4ELi2ELi64ELb0ELb0EEEJSH_NS5_IJNSW_ISE_SB_EENSW_INSA_ILi64EEESB_EEEEESI_SJ_SI_SJ_NS1G_6fusion15FusionCallbacksIS1K_NS1P_17LinearCombinationISI_fSI_fLNS_15FloatRoundStyleE2EEESH_S1O_JEEENS4_5SM1004TMEM4LOAD26SM100_TMEM_LOAD_32dp32b64xES13_NS14_INS15_ILi2ELi4ELi3EEES18_NSW_INS5_IJS19_S1M_EEENS5_IJS1M_SB_EEEEEEENS4_39AutoVectorizingCopyWithAssumedAlignmentILi128EEENS4_14SM90_TMA_STOREES23_S25_S25_EEEvvEEEEvNT_6ParamsE) ;  /* 0xffffff3802d07950 */ /* 0x000fea0003c3ffff */
.L_x_197:
[----:B------:R-:W-:-:S00]  /*c4c0*/  BRA `(.L_x_197) ;  /* 0xfffffffc00fc7947 */ /* 0x000fc0000383ffff */
[----:B------:R-:W-:-:S00]  /*c4d0*/  NOP ;  /* 0x0000000000007918 */ /* 0x000fc00000000000 */
        /* <DEDUP_REMOVED lines=10> */
.L_x_198:


//--------------------- .nv.global.init           --------------------------
	.section	.nv.global.init,"aw",@progbits
.nv.global.init:
	.type		$str$27,@object
	.size		$str$27,($str$28 - $str$27)
$str$27:
        /*0000*/ 	.byte	0x28, 0x61, 0x64, 0x64, 0x72, 0x65, 0x73, 0x73, 0x20, 0x26, 0x20, 0x6d, 0x61, 0x73, 0x6b, 0x29
        /*0010*/ 	.byte	0x20, 0x3d, 0x3d, 0x20, 0x30, 0x00
	.type		$str$28,@object
	.size		$str$28,($str$26 - $str$28)
$str$28:
        /*0016*/ 	.byte	0x2f, 0x74, 0x6d, 0x70, 0x2f, 0x63, 0x75, 0x74, 0x6c, 0x61, 0x73, 0x73, 0x5f, 0x73, 0x77, 0x65
        /*0026*/ 	.byte	0x65, 0x70, 0x5f, 0x73, 0x72, 0x63, 0x2f, 0x69, 0x6e, 0x63, 0x6c, 0x75, 0x64, 0x65, 0x2f, 0x63
        /*0036*/ 	.byte	0x75, 0x74, 0x65, 0x2f, 0x70, 0x6f, 0x69, 0x6e, 0x74, 0x65, 0x72, 0x5f, 0x66, 0x6c, 0x61, 0x67
        /*0046*/ 	.byte	0x67, 0x65, 0x64, 0x2e, 0x68, 0x70, 0x70, 0x00
	.type		$str$26,@object
	.size		$str$26,($str$25 - $str$26)
$str$26:
        /*004e*/ 	.byte	0x2f, 0x74, 0x6d, 0x70, 0x2f, 0x63, 0x75, 0x74, 0x6c, 0x61, 0x73, 0x73, 0x5f, 0x73, 0x77, 0x65
        /*005e*/ 	.byte	0x65, 0x70, 0x5f, 0x73, 0x72, 0x63, 0x2f, 0x69, 0x6e, 0x63, 0x6c, 0x75, 0x64, 0x65, 0x2f, 0x63
        /*006e*/ 	.byte	0x75, 0x74, 0x65, 0x2f, 0x61, 0x74, 0x6f, 0x6d, 0x2f, 0x63, 0x6f, 0x70, 0x79, 0x5f, 0x74, 0x72
        /*007e*/ 	.byte	0x61, 0x69, 0x74, 0x73, 0x5f, 0x73, 0x6d, 0x31, 0x30, 0x30, 0x2e, 0x68, 0x70, 0x70, 0x00
	.type		$str$25,@object
	.size		$str$25,(__unnamed_1 - $str$25)
$str$25:
        /*008d*/ 	.byte	0x28, 0x28, 0x75, 0x69, 0x6e, 0x74, 0x33, 0x32, 0x5f, 0x74, 0x28, 0x74, 0x68, 0x72, 0x65, 0x61
        /*009d*/ 	.byte	0x64, 0x49, 0x64, 0x78, 0x2e, 0x78, 0x29, 0x20, 0x2f, 0x20, 0x33, 0x32, 0x29, 0x20, 0x25, 0x20
        /*00ad*/ 	.byte	0x34, 0x29, 0x20, 0x3d, 0x3d, 0x20, 0x28, 0x28, 0x28, 0x74, 0x6d, 0x65, 0x6d, 0x5f, 0x61, 0x64
        /*00bd*/ 	.byte	0x64, 0x72, 0x20, 0x3e, 0x3e, 0x20, 0x31, 0x36, 0x29, 0x20, 0x2f, 0x20, 0x33, 0x32, 0x29, 0x20
        /*00cd*/ 	.byte	0x25, 0x20, 0x34, 0x29, 0x00
	.type		__unnamed_1,@object
	.size		__unnamed_1,(__unnamed_2 - __unnamed_1)
__unnamed_1:
        /*00d2*/ 	.byte	0x61, 0x75, 0x74, 0x6f, 0x20, 0x63, 0x75, 0x74, 0x65, 0x3a, 0x3a, 0x61, 0x73, 0x5f, 0x70, 0x6f
        /* <DEDUP_REMOVED lines=24> */
        /*0262*/ 	.byte	0x43, 0x3c, 0x38, 0x31, 0x39, 0x32, 0x3e, 0x3e, 0x3e, 0x3e, 0x5d, 0x00
	.type		__unnamed_2,@object
	.size		__unnamed_2,(__unnamed_3 - __unnamed_2)
__unnamed_2:
        /* <DEDUP_REMOVED lines=26> */
	.type		__unnamed_3,@object
	.size		__unnamed_3,(.L_3 - __unnamed_3)
__unnamed_3:
        /* <DEDUP_REMOVED lines=42> */
        /*06aa*/ 	.byte	0x3e, 0x3e, 0x3e, 0x3e, 0x5d, 0x00
.L_3:


//--------------------- .nv.shared._ZN7cutlass13device_kernelINS_4gemm6kernel13GemmUniversalIN4cute5tupleIJiiiiEEENS1_10collective13CollectiveMmaINS1_35MainloopSm100TmaUmmaWarpSpecializedILi14ELi2ELi2ENS5_IJNS4_1CILi1EEESB_SB_EEEEENS5_IJNSA_ILi128EEENSA_ILi256EEENSA_ILi32EEEEEENS_12float_e4m3_tENS5_IJlSB_lEEESI_SJ_NS4_8TiledMMAINS4_8MMA_AtomIJNS4_10MMA_TraitsINS4_19SM100_MMA_F8F6F4_SSEJSI_SI_fSE_SF_NS4_17integral_constantINS4_4UMMA5MajorELSQ_0EEESR_NSO_INSP_7ScaleInELSS_0EEEST_EEEEEENS4_6LayoutISC_NS5_IJNSA_ILi0EEESX_SX_EEEEENS5_IJNS4_10UnderscoreES10_S10_EEEEENS4_13SM90_TMA_LOADENS4_14ComposedLayoutINS4_7SwizzleILi1ELi4ELi3EEENS4_18smem_ptr_flag_bitsILi8EEENSW_INS5_IJNSA_ILi8EEESG_EEENS5_IJSG_SB_EEEEEEEvNS4_8identityES13_S1D_vS1E_EENS_8epilogue10collective18CollectiveEpilogueINS1G_23Sm100TmaWarpSpecializedILi4ELi2ELi64ELb0ELb0EEEJSH_NS5_IJNSW_ISE_SB_EENSW_INSA_ILi64EEESB_EEEEESI_SJ_SI_SJ_NS1G_6fusion15FusionCallbacksIS1K_NS1P_17LinearCombinationISI_fSI_fLNS_15FloatRoundStyleE2EEESH_S1O_JEEENS4_5SM1004TMEM4LOAD26SM100_TMEM_LOAD_32dp32b64xES13_NS14_INS15_ILi2ELi4ELi3EEES18_NSW_INS5_IJS19_S1M_EEENS5_IJS1M_SB_EEEEEEENS4_39AutoVectorizingCopyWithAssumedAlignmentILi128EEENS4_14SM90_TMA_STOREES23_S25_S25_EEEvvEEEEvNT_6ParamsE --------------------------
	.section	.nv.shared._ZN7cutlass13device_kernelINS_4gemm6kernel13GemmUniversalIN4cute5tupleIJiiiiEEENS1_10collective13CollectiveMmaINS1_35MainloopSm100TmaUmmaWarpSpecializedILi14ELi2ELi2ENS5_IJNS4_1CILi1EEESB_SB_EEEEENS5_IJNSA_ILi128EEENSA_ILi256EEENSA_ILi32EEEEEENS_12float_e4m3_tENS5_IJlSB_lEEESI_SJ_NS4_8TiledMMAINS4_8MMA_AtomIJNS4_10MMA_TraitsINS4_19SM100_MMA_F8F6F4_SSEJSI_SI_fSE_SF_NS4_17integral_constantINS4_4UMMA5MajorELSQ_0EEESR_NSO_INSP_7ScaleInELSS_0EEEST_EEEEEENS4_6LayoutISC_NS5_IJNSA_ILi0EEESX_SX_EEEEENS5_IJNS4_10UnderscoreES10_S10_EEEEENS4_13SM90_TMA_LOADENS4_14ComposedLayoutINS4_7SwizzleILi1ELi4ELi3EEENS4_18smem_ptr_flag_bitsILi8EEENSW_INS5_IJNSA_ILi8EEESG_EEENS5_IJSG_SB_EEEEEEEvNS4_8identityES13_S1D_vS1E_EENS_8epilogue10collective18CollectiveEpilogueINS1G_23Sm100TmaWarpSpecializedILi4ELi2ELi64ELb0ELb0EEEJSH_NS5_IJNSW_ISE_SB_EENSW_INSA_ILi64EEESB_EEEEESI_SJ_SI_SJ_NS1G_6fusion15FusionCallbacksIS1K_NS1P_17LinearCombinationISI_fSI_fLNS_15FloatRoundStyleE2EEESH_S1O_JEEENS4_5SM1004TMEM4LOAD26SM100_TMEM_LOAD_32dp32b64xES13_NS14_INS15_ILi2ELi4ELi3EEES18_NSW_INS5_IJS19_S1M_EEENS5_IJS1M_SB_EEEEEEENS4_39AutoVectorizingCopyWithAssumedAlignmentILi128EEENS4_14SM90_TMA_STOREES23_S25_S25_EEEvvEEEEvNT_6ParamsE,"aw",@nobits
	.sectionflags	@""
	.align	16
	.zero		1024


//--------------------- .nv.shared.reserved.0     --------------------------
	.section	.nv.shared.reserved.0,"aw",@nobits
	.weak		__nv_reservedSMEM_offset_0_alias
	.size		__nv_reservedSMEM_offset_0_alias, 0, 64
	.other		__nv_reservedSMEM_offset_0_alias,@"STO_CUDA_RESERVED_SHARED STV_DEFAULT"
__nv_reservedSMEM_offset_0_alias:
	.zero		0
.nv.shared.reserved.0:
	.zero		64
	.weak		__nv_reservedSMEM_tcgen05_partition
	.type		__nv_reservedSMEM_tcgen05_partition,@object
	.size		__nv_reservedSMEM_tcgen05_partition,(.L_0 - __nv_reservedSMEM_tcgen05_partition)
__nv_reservedSMEM_tcgen05_partition:
	.zero		32
.L_0:


//--------------------- .nv.global                --------------------------
	.section	.nv.global,"aw",@nobits
.nv.global:
	.type		_ZN40_INTERNAL_01941576_4_k_cu_989bd36e_296244cute1_E,@object
	.size		_ZN40_INTERNAL_01941576_4_k_cu_989bd36e_296244cute1_E,(_ZN40_INTERNAL_01941576_4_k_cu_989bd36e_296244cuda3std3__45__cpo6cbeginE - _ZN40_INTERNAL_01941576_4_k_cu_989bd36e_296244cute1_E)
_ZN40_INTERNAL_01941576_4_k_cu_989bd36e_296244cute1_E:
	.zero		1
	.type		_ZN40_INTERNAL_01941576_4_k_cu_989bd36e_296244cuda3std3__45__cpo6cbeginE,@object
	.size		_ZN40_INTERNAL_01941576_4_k_cu_989bd36e_296244cuda3std3__45__cpo6cbeginE,(_ZN40_INTERNAL_01941576_4_k_cu_989bd36e_296244cuda3std3__48in_placeE - _ZN40_INTERNAL_01941576_4_k_cu_989bd36e_296244cuda3std3__45__cpo6cbeginE)
_ZN40_INTERNAL_01941576_4_k_cu_989bd36e_296244cuda3std3__45__cpo6cbeginE:
	.zero		1
	.type		_ZN40_INTERNAL_01941576_4_k_cu_989bd36e_296244cuda3std3__48in_placeE,@object
	.size		_ZN40_INTERNAL_01941576_4_k_cu_989bd36e_296244cuda3std3__48in_placeE,(_ZN40_INTERNAL_01941576_4_k_cu_989bd36e_296244cuda3std6ranges3__45__cpo9iter_moveE - _ZN40_INTERNAL_01941576_4_k_cu_989bd36e_296244cuda3std3__48in_placeE)
_ZN40_INTERNAL_01941576_4_k_cu_989bd36e_296244cuda3std3__48in_placeE:
	.zero		1
	.type		_ZN40_INTERNAL_01941576_4_k_cu_989bd36e_296244cuda3std6ranges3__45__cpo9iter_moveE,@object
	.size		_ZN40_INTERNAL_01941576_4_k_cu_989bd36e_296244cuda3std6ranges3__45__cpo9iter_moveE,(_ZN40_INTERNAL_01941576_4_k_cu_989bd36e_296244cuda3std3__45__cpo5beginE - _ZN40_INTERNAL_01941576_4_k_cu_989bd36e_296244cuda3std6ranges3__45__cpo9iter_moveE)
_ZN40_INTERNAL_01941576_4_k_cu_989bd36e_296244cuda3std6ranges3__45__cpo9iter_moveE:
	.zero		1
	.type		_ZN40_INTERNAL_01941576_4_k_cu_989bd36e_296244cuda3std3__45__cpo5beginE,@object
	.size		_ZN40_INTERNAL_01941576_4_k_cu_989bd36e_296244cuda3std3__45__cpo5beginE,(_ZN40_INTERNAL_01941576_4_k_cu_989bd36e_296244cuda3std3__442_GLOBAL__N__01941576_4_k_cu_989bd36e_296246ignoreE - _ZN40_INTERNAL_01941576_4_k_cu_989bd36e_296244cuda3std3__45__cpo5beginE)
_ZN40_INTERNAL_01941576_4_k_cu_989bd36e_296244cuda3std3__45__cpo5beginE:
	.zero		1
	.type		_ZN40_INTERNAL_01941576_4_k_cu_989bd36e_296244cuda3std3__442_GLOBAL__N__01941576_4_k_cu_989bd36e_296246ignoreE,@object
	.size		_ZN40_INTERNAL_01941576_4_k_cu_989bd36e_296244cuda3std3__442_GLOBAL__N__01941576_4_k_cu_989bd36e_296246ignoreE,(_ZN40_INTERNAL_01941576_4_k_cu_989bd36e_296244cute7productE - _ZN40_INTERNAL_01941576_4_k_cu_989bd36e_296244cuda3std3__442_GLOBAL__N__01941576_4_k_cu_989bd36e_296246ignoreE)
_ZN40_INTERNAL_01941576_4_k_cu_989bd36e_296244cuda3std3__442_GLOBAL__N__01941576_4_k_cu_989bd36e_296246ignoreE:
	.zero		1
	.type		_ZN40_INTERNAL_01941576_4_k_cu_989bd36e_296244cute7productE,@object
	.size		_ZN40_INTERNAL_01941576_4_k_cu_989bd36e_296244cute7productE,(_ZN40_INTERNAL_01941576_4_k_cu_989bd36e_296244cuda3std3__45__cpo3endE - _ZN40_INTERNAL_01941576_4_k_cu_989bd36e_296244cute7productE)
_ZN40_INTERNAL_01941576_4_k_cu_989bd36e_296244cute7productE:
	.zero		1
	.type		_ZN40_INTERNAL_01941576_4_k_cu_989bd36e_296244cuda3std3__45__cpo3endE,@object
	.size		_ZN40_INTERNAL_01941576_4_k_cu_989bd36e_296244cuda3std3__45__cpo3endE,(_ZN40_INTERNAL_01941576_4_k_cu_989bd36e_296244cuda3std3__419piecewise_constructE - _ZN40_INTERNAL_01941576_4_k_cu_989bd36e_296244cuda3std3__45__cpo3endE)
_ZN40_INTERNAL_01941576_4_k_cu_989bd36e_296244cuda3std3__45__cpo3endE:
	.zero		1
	.type		_ZN40_INTERNAL_01941576_4_k_cu_989bd36e_296244cuda3std3__419piecewise_constructE,@object
	.size		_ZN40_INTERNAL_01941576_4_k_cu_989bd36e_296244cuda3std3__419piecewise_constructE,(_ZN40_INTERNAL_01941576_4_k_cu_989bd36e_296244cuda3std3__45__cpo4cendE - _ZN40_INTERNAL_01941576_4_k_cu_989bd36e_296244cuda3std3__419piecewise_constructE)
_ZN40_INTERNAL_01941576_4_k_cu_989bd36e_296244cuda3std3__419piecewise_constructE:
	.zero		1
	.type		_ZN40_INTERNAL_01941576_4_k_cu_989bd36e_296244cuda3std3__45__cpo4cendE,@object
	.size		_ZN40_INTERNAL_01941576_4_k_cu_989bd36e_296244cuda3std3__45__cpo4cendE,(_ZN40_INTERNAL_01941576_4_k_cu_989bd36e_296244cuda3std6ranges3__45__cpo4swapE - _ZN40_INTERNAL_01941576_4_k_cu_989bd36e_296244cuda3std3__45__cpo4cendE)
_ZN40_INTERNAL_01941576_4_k_cu_989bd36e_296244cuda3std3__45__cpo4cendE:
	.zero		1
	.type		_ZN40_INTERNAL_01941576_4_k_cu_989bd36e_296244cuda3std6ranges3__45__cpo4swapE,@object
	.size		_ZN40_INTERNAL_01941576_4_k_cu_989bd36e_296244cuda3std6ranges3__45__cpo4swapE,(.L_11 - _ZN40_INTERNAL_01941576_4_k_cu_989bd36e_296244cuda3std6ranges3__45__cpo4swapE)
_ZN40_INTERNAL_01941576_4_k_cu_989bd36e_296244cuda3std6ranges3__45__cpo4swapE:
	.zero		1
.L_11:


//--------------------- .nv.constant0._ZN7cutlass13device_kernelINS_4gemm6kernel13GemmUniversalIN4cute5tupleIJiiiiEEENS1_10collective13CollectiveMmaINS1_35MainloopSm100TmaUmmaWarpSpecializedILi14ELi2ELi2ENS5_IJNS4_1CILi1EEESB_SB_EEEEENS5_IJNSA_ILi128EEENSA_ILi256EEENSA_ILi32EEEEEENS_12float_e4m3_tENS5_IJlSB_lEEESI_SJ_NS4_8TiledMMAINS4_8MMA_AtomIJNS4_10MMA_TraitsINS4_19SM100_MMA_F8F6F4_SSEJSI_SI_fSE_SF_NS4_17integral_constantINS4_4UMMA5MajorELSQ_0EEESR_NSO_INSP_7ScaleInELSS_0EEEST_EEEEEENS4_6LayoutISC_NS5_IJNSA_ILi0EEESX_SX_EEEEENS5_IJNS4_10UnderscoreES10_S10_EEEEENS4_13SM90_TMA_LOADENS4_14ComposedLayoutINS4_7SwizzleILi1ELi4ELi3EEENS4_18smem_ptr_flag_bitsILi8EEENSW_INS5_IJNSA_ILi8EEESG_EEENS5_IJSG_SB_EEEEEEEvNS4_8identityES13_S1D_vS1E_EENS_8epilogue10collective18CollectiveEpilogueINS1G_23Sm100TmaWarpSpecializedILi4ELi2ELi64ELb0ELb0EEEJSH_NS5_IJNSW_ISE_SB_EENSW_INSA_ILi64EEESB_EEEEESI_SJ_SI_SJ_NS1G_6fusion15FusionCallbacksIS1K_NS1P_17LinearCombinationISI_fSI_fLNS_15FloatRoundStyleE2EEESH_S1O_JEEENS4_5SM1004TMEM4LOAD26SM100_TMEM_LOAD_32dp32b64xES13_NS14_INS15_ILi2ELi4ELi3EEES18_NSW_INS5_IJS19_S1M_EEENS5_IJS1M_SB_EEEEEEENS4_39AutoVectorizingCopyWithAssumedAlignmentILi128EEENS4_14SM90_TMA_STOREES23_S25_S25_EEEvvEEEEvNT_6ParamsE --------------------------
	.section	.nv.constant0._ZN7cutlass13device_kernelINS_4gemm6kernel13GemmUniversalIN4cute5tupleIJiiiiEEENS1_10collective13CollectiveMmaINS1_35MainloopSm100TmaUmmaWarpSpecializedILi14ELi2ELi2ENS5_IJNS4_1CILi1EEESB_SB_EEEEENS5_IJNSA_ILi128EEENSA_ILi256EEENSA_ILi32EEEEEENS_12float_e4m3_tENS5_IJlSB_lEEESI_SJ_NS4_8TiledMMAINS4_8MMA_AtomIJNS4_10MMA_TraitsINS4_19SM100_MMA_F8F6F4_SSEJSI_SI_fSE_SF_NS4_17integral_constantINS4_4UMMA5MajorELSQ_0EEESR_NSO_INSP_7ScaleInELSS_0EEEST_EEEEEENS4_6LayoutISC_NS5_IJNSA_ILi0EEESX_SX_EEEEENS5_IJNS4_10UnderscoreES10_S10_EEEEENS4_13SM90_TMA_LOADENS4_14ComposedLayoutINS4_7SwizzleILi1ELi4ELi3EEENS4_18smem_ptr_flag_bitsILi8EEENSW_INS5_IJNSA_ILi8EEESG_EEENS5_IJSG_SB_EEEEEEEvNS4_8identityES13_S1D_vS1E_EENS_8epilogue10collective18CollectiveEpilogueINS1G_23Sm100TmaWarpSpecializedILi4ELi2ELi64ELb0ELb0EEEJSH_NS5_IJNSW_ISE_SB_EENSW_INSA_ILi64EEESB_EEEEESI_SJ_SI_SJ_NS1G_6fusion15FusionCallbacksIS1K_NS1P_17LinearCombinationISI_fSI_fLNS_15FloatRoundStyleE2EEESH_S1O_JEEENS4_5SM1004TMEM4LOAD26SM100_TMEM_LOAD_32dp32b64xES13_NS14_INS15_ILi2ELi4ELi3EEES18_NSW_INS5_IJS19_S1M_EEENS5_IJS1M_SB_EEEEEEENS4_39AutoVectorizingCopyWithAssumedAlignmentILi128EEENS4_14SM90_TMA_STOREES23_S25_S25_EEEvvEEEEvNT_6ParamsE,"a",@progbits
	.sectionflags	@""
	.align	4
.nv.constant0._ZN7cutlass13device_kernelINS_4gemm6kernel13GemmUniversalIN4cute5tupleIJiiiiEEENS1_10collective13CollectiveMmaINS1_35MainloopSm100TmaUmmaWarpSpecializedILi14ELi2ELi2ENS5_IJNS4_1CILi1EEESB_SB_EEEEENS5_IJNSA_ILi128EEENSA_ILi256EEENSA_ILi32EEEEEENS_12float_e4m3_tENS5_IJlSB_lEEESI_SJ_NS4_8TiledMMAINS4_8MMA_AtomIJNS4_10MMA_TraitsINS4_19SM100_MMA_F8F6F4_SSEJSI_SI_fSE_SF_NS4_17integral_constantINS4_4UMMA5MajorELSQ_0EEESR_NSO_INSP_7ScaleInELSS_0EEEST_EEEEEENS4_6LayoutISC_NS5_IJNSA_ILi0EEESX_SX_EEEEENS5_IJNS4_10UnderscoreES10_S10_EEEEENS4_13SM90_TMA_LOADENS4_14ComposedLayoutINS4_7SwizzleILi1ELi4ELi3EEENS4_18smem_ptr_flag_bitsILi8EEENSW_INS5_IJNSA_ILi8EEESG_EEENS5_IJSG_SB_EEEEEEEvNS4_8identityES13_S1D_vS1E_EENS_8epilogue10collective18CollectiveEpilogueINS1G_23Sm100TmaWarpSpecializedILi4ELi2ELi64ELb0ELb0EEEJSH_NS5_IJNSW_ISE_SB_EENSW_INSA_ILi64EEESB_EEEEESI_SJ_SI_SJ_NS1G_6fusion15FusionCallbacksIS1K_NS1P_17LinearCombinationISI_fSI_fLNS_15FloatRoundStyleE2EEESH_S1O_JEEENS4_5SM1004TMEM4LOAD26SM100_TMEM_LOAD_32dp32b64xES13_NS14_INS15_ILi2ELi4ELi3EEES18_NSW_INS5_IJS19_S1M_EEENS5_IJS1M_SB_EEEEEEENS4_39AutoVectorizingCopyWithAssumedAlignmentILi128EEENS4_14SM90_TMA_STOREES23_S25_S25_EEEvvEEEEvNT_6ParamsE:
	.zero		2944


//--------------------- SYMBOLS --------------------------

	.type		.nv.reservedSmem.offset0,@object
	.size		.nv.reservedSmem.offset0,0x4
	.type		.nv.reservedSmem.cap,@object
	.size		.nv.reservedSmem.cap,0x4
	.type		__assertfail,@function
